//
// Generated by NVIDIA NVVM Compiler
//
// Compiler Build ID: CL-36424714
// Cuda compilation tools, release 13.0, V13.0.88
// Based on NVVM 20.0.0
//

.version 9.0
.target sm_100
.address_size 64

.extern .shared .align 16 .b8 cacheGraph[];
.extern .shared .align 16 .b8 cacheGraphBase[];
.extern .shared .align 16 .b8 cacheGraphBaseRow[];

.entry _Z24_blocked_fw_dependent_phimiPii(
	.param .u32 _Z24_blocked_fw_dependent_phimiPii_param_0,
	.param .u64 _Z24_blocked_fw_dependent_phimiPii_param_1,
	.param .u32 _Z24_blocked_fw_dependent_phimiPii_param_2,
	.param .u64 .ptr .align 1 _Z24_blocked_fw_dependent_phimiPii_param_3,
	.param .u32 _Z24_blocked_fw_dependent_phimiPii_param_4
)
{
	.reg .pred 	%p<14>;
	.reg .b32 	%r<90>;
	.reg .b64 	%rd<5>;

	ld.param.u32 	%r39, [_Z24_blocked_fw_dependent_phimiPii_param_0];
	ld.param.u32 	%r40, [_Z24_blocked_fw_dependent_phimiPii_param_1];
	ld.param.u32 	%r41, [_Z24_blocked_fw_dependent_phimiPii_param_2];
	ld.param.u64 	%rd2, [_Z24_blocked_fw_dependent_phimiPii_param_3];
	ld.param.u32 	%r37, [_Z24_blocked_fw_dependent_phimiPii_param_4];
	cvta.to.global.u64 	%rd3, %rd2;
	mov.u32 	%r1, %tid.x;
	mov.u32 	%r43, %tid.y;
	mul.lo.s32 	%r44, %r37, %r39;
	add.s32 	%r45, %r44, %r43;
	add.s32 	%r46, %r44, %r1;
	mul.lo.s32 	%r2, %r37, %r43;
	mad.lo.s32 	%r48, %r45, %r40, %r46;
	max.s32 	%r49, %r45, %r46;
	setp.lt.s32 	%p1, %r49, %r41;
	setp.ge.s32 	%p2, %r49, %r41;
	mul.wide.s32 	%rd4, %r48, 4;
	add.s64 	%rd1, %rd3, %rd4;
	mov.b32 	%r82, 536870912;
	@%p2 bra 	$L__BB0_2;
	ld.global.u32 	%r82, [%rd1];
$L__BB0_2:
	add.s32 	%r50, %r2, %r1;
	shl.b32 	%r51, %r50, 2;
	mov.u32 	%r52, cacheGraph;
	add.s32 	%r5, %r52, %r51;
	st.shared.u32 	[%r5], %r82;
	bar.sync 	0;
	setp.lt.s32 	%p3, %r37, 1;
	@%p3 bra 	$L__BB0_19;
	and.b32  	%r6, %r37, 3;
	setp.lt.u32 	%p4, %r37, 4;
	mov.b32 	%r86, 0;
	@%p4 bra 	$L__BB0_14;
	and.b32  	%r86, %r37, 2147483644;
	neg.s32 	%r85, %r86;
	shl.b32 	%r9, %r37, 2;
	shl.b32 	%r54, %r1, 2;
	add.s32 	%r84, %r52, %r54;
	shl.b32 	%r11, %r37, 4;
	shl.b32 	%r12, %r37, 3;
	mul.lo.s32 	%r13, %r37, 12;
	shl.b32 	%r56, %r2, 2;
	add.s32 	%r57, %r56, %r52;
	add.s32 	%r83, %r57, 8;
$L__BB0_5:
	.pragma "nounroll";
	ld.shared.u32 	%r58, [%r83+-8];
	ld.shared.u32 	%r59, [%r84];
	add.s32 	%r18, %r59, %r58;
	bar.sync 	0;
	ld.shared.u32 	%r60, [%r5];
	setp.ge.s32 	%p5, %r18, %r60;
	@%p5 bra 	$L__BB0_7;
	st.shared.u32 	[%r5], %r18;
$L__BB0_7:
	bar.sync 	0;
	ld.shared.u32 	%r61, [%r83+-4];
	add.s32 	%r62, %r84, %r9;
	ld.shared.u32 	%r63, [%r62];
	add.s32 	%r19, %r63, %r61;
	bar.sync 	0;
	ld.shared.u32 	%r64, [%r5];
	setp.ge.s32 	%p6, %r19, %r64;
	@%p6 bra 	$L__BB0_9;
	st.shared.u32 	[%r5], %r19;
$L__BB0_9:
	bar.sync 	0;
	ld.shared.u32 	%r65, [%r83];
	add.s32 	%r66, %r84, %r12;
	ld.shared.u32 	%r67, [%r66];
	add.s32 	%r20, %r67, %r65;
	bar.sync 	0;
	ld.shared.u32 	%r68, [%r5];
	setp.ge.s32 	%p7, %r20, %r68;
	@%p7 bra 	$L__BB0_11;
	st.shared.u32 	[%r5], %r20;
$L__BB0_11:
	bar.sync 	0;
	ld.shared.u32 	%r69, [%r83+4];
	add.s32 	%r70, %r84, %r13;
	ld.shared.u32 	%r71, [%r70];
	add.s32 	%r21, %r71, %r69;
	bar.sync 	0;
	ld.shared.u32 	%r72, [%r5];
	setp.ge.s32 	%p8, %r21, %r72;
	@%p8 bra 	$L__BB0_13;
	st.shared.u32 	[%r5], %r21;
$L__BB0_13:
	bar.sync 	0;
	add.s32 	%r85, %r85, 4;
	add.s32 	%r84, %r84, %r11;
	add.s32 	%r83, %r83, 16;
	setp.ne.s32 	%p9, %r85, 0;
	@%p9 bra 	$L__BB0_5;
$L__BB0_14:
	setp.eq.s32 	%p10, %r6, 0;
	@%p10 bra 	$L__BB0_19;
	mad.lo.s32 	%r73, %r86, %r37, %r1;
	shl.b32 	%r74, %r73, 2;
	add.s32 	%r89, %r52, %r74;
	shl.b32 	%r27, %r37, 2;
	add.s32 	%r76, %r86, %r2;
	shl.b32 	%r77, %r76, 2;
	add.s32 	%r88, %r52, %r77;
	neg.s32 	%r87, %r6;
$L__BB0_16:
	.pragma "nounroll";
	ld.shared.u32 	%r78, [%r88];
	ld.shared.u32 	%r79, [%r89];
	add.s32 	%r33, %r79, %r78;
	bar.sync 	0;
	ld.shared.u32 	%r80, [%r5];
	setp.ge.s32 	%p11, %r33, %r80;
	@%p11 bra 	$L__BB0_18;
	st.shared.u32 	[%r5], %r33;
$L__BB0_18:
	bar.sync 	0;
	add.s32 	%r89, %r89, %r27;
	add.s32 	%r88, %r88, 4;
	add.s32 	%r87, %r87, 1;
	setp.ne.s32 	%p12, %r87, 0;
	@%p12 bra 	$L__BB0_16;
$L__BB0_19:
	not.pred 	%p13, %p1;
	@%p13 bra 	$L__BB0_21;
	ld.shared.u32 	%r81, [%r5];
	st.global.u32 	[%rd1], %r81;
$L__BB0_21:
	ret;

}
.entry _Z32_blocked_fw_partial_dependent_phimiPii(
	.param .u32 _Z32_blocked_fw_partial_dependent_phimiPii_param_0,
	.param .u64 _Z32_blocked_fw_partial_dependent_phimiPii_param_1,
	.param .u32 _Z32_blocked_fw_partial_dependent_phimiPii_param_2,
	.param .u64 .ptr .align 1 _Z32_blocked_fw_partial_dependent_phimiPii_param_3,
	.param .u32 _Z32_blocked_fw_partial_dependent_phimiPii_param_4
)
{
	.reg .pred 	%p<26>;
	.reg .b32 	%r<334>;
	.reg .b64 	%rd<8>;

	ld.param.u32 	%r77, [_Z32_blocked_fw_partial_dependent_phimiPii_param_0];
	ld.param.u64 	%rd3, [_Z32_blocked_fw_partial_dependent_phimiPii_param_1];
	ld.param.u32 	%r78, [_Z32_blocked_fw_partial_dependent_phimiPii_param_2];
	ld.param.u64 	%rd4, [_Z32_blocked_fw_partial_dependent_phimiPii_param_3];
	ld.param.u32 	%r79, [_Z32_blocked_fw_partial_dependent_phimiPii_param_4];
	cvta.to.global.u64 	%rd1, %rd4;
	mov.u32 	%r1, %ctaid.x;
	setp.eq.s32 	%p2, %r1, %r77;
	@%p2 bra 	$L__BB1_32;
	mov.u32 	%r2, %tid.x;
	mov.u32 	%r3, %tid.y;
	mul.lo.s32 	%r81, %r79, %r77;
	add.s32 	%r4, %r81, %r3;
	add.s32 	%r82, %r81, %r2;
	mul.lo.s32 	%r6, %r79, %r3;
	add.s32 	%r7, %r6, %r2;
	max.s32 	%r83, %r4, %r82;
	setp.ge.s32 	%p3, %r83, %r78;
	mov.b32 	%r305, 536870912;
	@%p3 bra 	$L__BB1_3;
	cvt.u32.u64 	%r84, %rd3;
	mad.lo.s32 	%r85, %r4, %r84, %r82;
	mul.wide.s32 	%rd5, %r85, 4;
	add.s64 	%rd6, %rd1, %rd5;
	ld.global.u32 	%r305, [%rd6];
$L__BB1_3:
	shl.b32 	%r87, %r7, 2;
	mov.u32 	%r88, cacheGraphBase;
	add.s32 	%r89, %r88, %r87;
	st.shared.u32 	[%r89], %r305;
	mov.u32 	%r10, %ctaid.y;
	setp.eq.s32 	%p4, %r10, 0;
	mul.lo.s32 	%r90, %r79, %r1;
	add.s32 	%r91, %r90, %r2;
	add.s32 	%r92, %r90, %r3;
	selp.b32 	%r93, %r4, %r92, %p4;
	selp.b32 	%r94, %r91, %r82, %p4;
	mul.lo.s32 	%r11, %r79, %r79;
	cvt.u32.u64 	%r96, %rd3;
	mad.lo.s32 	%r97, %r93, %r96, %r94;
	max.s32 	%r98, %r93, %r94;
	setp.lt.s32 	%p1, %r98, %r78;
	setp.ge.s32 	%p5, %r98, %r78;
	mul.wide.s32 	%rd7, %r97, 4;
	add.s64 	%rd2, %rd1, %rd7;
	mov.b32 	%r333, 536870912;
	@%p5 bra 	$L__BB1_5;
	ld.global.u32 	%r333, [%rd2];
$L__BB1_5:
	shl.b32 	%r99, %r11, 2;
	add.s32 	%r14, %r88, %r99;
	setp.eq.s32 	%p6, %r10, 0;
	add.s32 	%r15, %r14, %r87;
	st.shared.u32 	[%r15], %r333;
	bar.sync 	0;
	@%p6 bra 	$L__BB1_18;
	setp.lt.s32 	%p7, %r79, 1;
	@%p7 bra 	$L__BB1_30;
	add.s32 	%r104, %r79, -1;
	and.b32  	%r16, %r79, 7;
	setp.lt.u32 	%p8, %r104, 7;
	mov.b32 	%r325, 0;
	@%p8 bra 	$L__BB1_10;
	and.b32  	%r325, %r79, 2147483640;
	neg.s32 	%r313, %r325;
	shl.b32 	%r105, %r2, 2;
	add.s32 	%r312, %r88, %r105;
	shl.b32 	%r20, %r79, 5;
	shl.b32 	%r107, %r3, 2;
	shl.b32 	%r21, %r79, 2;
	add.s32 	%r108, %r107, %r21;
	mad.lo.s32 	%r109, %r79, %r108, %r88;
	add.s32 	%r311, %r109, 16;
$L__BB1_9:
	.pragma "nounroll";
	ld.shared.u32 	%r110, [%r311+-16];
	ld.shared.u32 	%r111, [%r312];
	add.s32 	%r112, %r111, %r110;
	min.s32 	%r113, %r112, %r333;
	bar.sync 	0;
	st.shared.u32 	[%r15], %r113;
	bar.sync 	0;
	ld.shared.u32 	%r114, [%r311+-12];
	add.s32 	%r115, %r312, %r21;
	ld.shared.u32 	%r116, [%r115];
	add.s32 	%r117, %r116, %r114;
	min.s32 	%r118, %r117, %r113;
	bar.sync 	0;
	st.shared.u32 	[%r15], %r118;
	bar.sync 	0;
	ld.shared.u32 	%r119, [%r311+-8];
	add.s32 	%r120, %r115, %r21;
	ld.shared.u32 	%r121, [%r120];
	add.s32 	%r122, %r121, %r119;
	min.s32 	%r123, %r122, %r118;
	bar.sync 	0;
	st.shared.u32 	[%r15], %r123;
	bar.sync 	0;
	ld.shared.u32 	%r124, [%r311+-4];
	add.s32 	%r125, %r120, %r21;
	ld.shared.u32 	%r126, [%r125];
	add.s32 	%r127, %r126, %r124;
	min.s32 	%r128, %r127, %r123;
	bar.sync 	0;
	st.shared.u32 	[%r15], %r128;
	bar.sync 	0;
	ld.shared.u32 	%r129, [%r311];
	add.s32 	%r130, %r125, %r21;
	ld.shared.u32 	%r131, [%r130];
	add.s32 	%r132, %r131, %r129;
	min.s32 	%r133, %r132, %r128;
	bar.sync 	0;
	st.shared.u32 	[%r15], %r133;
	bar.sync 	0;
	ld.shared.u32 	%r134, [%r311+4];
	add.s32 	%r135, %r130, %r21;
	ld.shared.u32 	%r136, [%r135];
	add.s32 	%r137, %r136, %r134;
	min.s32 	%r138, %r137, %r133;
	bar.sync 	0;
	st.shared.u32 	[%r15], %r138;
	bar.sync 	0;
	ld.shared.u32 	%r139, [%r311+8];
	add.s32 	%r140, %r135, %r21;
	ld.shared.u32 	%r141, [%r140];
	add.s32 	%r142, %r141, %r139;
	min.s32 	%r143, %r142, %r138;
	bar.sync 	0;
	st.shared.u32 	[%r15], %r143;
	bar.sync 	0;
	ld.shared.u32 	%r144, [%r311+12];
	add.s32 	%r145, %r140, %r21;
	ld.shared.u32 	%r146, [%r145];
	add.s32 	%r147, %r146, %r144;
	min.s32 	%r333, %r147, %r143;
	bar.sync 	0;
	st.shared.u32 	[%r15], %r333;
	bar.sync 	0;
	add.s32 	%r313, %r313, 8;
	add.s32 	%r312, %r312, %r20;
	add.s32 	%r311, %r311, 32;
	setp.eq.s32 	%p9, %r313, 0;
	@%p9 bra 	$L__BB1_10;
	bra.uni 	$L__BB1_9;
$L__BB1_10:
	setp.eq.s32 	%p10, %r16, 0;
	@%p10 bra 	$L__BB1_30;
	and.b32  	%r64, %r79, 3;
	setp.lt.u32 	%p11, %r16, 4;
	@%p11 bra 	$L__BB1_13;
	add.s32 	%r149, %r325, %r6;
	shl.b32 	%r150, %r149, 2;
	add.s32 	%r151, %r14, %r150;
	ld.shared.u32 	%r152, [%r151];
	mad.lo.s32 	%r153, %r325, %r79, %r2;
	shl.b32 	%r154, %r153, 2;
	add.s32 	%r156, %r88, %r154;
	ld.shared.u32 	%r157, [%r156];
	add.s32 	%r158, %r157, %r152;
	min.s32 	%r159, %r158, %r333;
	bar.sync 	0;
	st.shared.u32 	[%r15], %r159;
	bar.sync 	0;
	ld.shared.u32 	%r160, [%r151+4];
	shl.b32 	%r161, %r79, 2;
	add.s32 	%r162, %r156, %r161;
	ld.shared.u32 	%r163, [%r162];
	add.s32 	%r164, %r163, %r160;
	min.s32 	%r165, %r164, %r159;
	bar.sync 	0;
	st.shared.u32 	[%r15], %r165;
	bar.sync 	0;
	ld.shared.u32 	%r166, [%r151+8];
	add.s32 	%r167, %r162, %r161;
	ld.shared.u32 	%r168, [%r167];
	add.s32 	%r169, %r168, %r166;
	min.s32 	%r170, %r169, %r165;
	bar.sync 	0;
	st.shared.u32 	[%r15], %r170;
	bar.sync 	0;
	ld.shared.u32 	%r171, [%r151+12];
	add.s32 	%r172, %r167, %r161;
	ld.shared.u32 	%r173, [%r172];
	add.s32 	%r174, %r173, %r171;
	min.s32 	%r333, %r174, %r170;
	bar.sync 	0;
	st.shared.u32 	[%r15], %r333;
	bar.sync 	0;
	add.s32 	%r325, %r325, 4;
$L__BB1_13:
	setp.eq.s32 	%p12, %r64, 0;
	@%p12 bra 	$L__BB1_30;
	setp.eq.s32 	%p13, %r64, 1;
	@%p13 bra 	$L__BB1_16;
	add.s32 	%r176, %r325, %r6;
	shl.b32 	%r177, %r176, 2;
	add.s32 	%r178, %r14, %r177;
	ld.shared.u32 	%r179, [%r178];
	mad.lo.s32 	%r180, %r325, %r79, %r2;
	shl.b32 	%r181, %r180, 2;
	add.s32 	%r183, %r88, %r181;
	ld.shared.u32 	%r184, [%r183];
	add.s32 	%r185, %r184, %r179;
	min.s32 	%r186, %r185, %r333;
	bar.sync 	0;
	st.shared.u32 	[%r15], %r186;
	bar.sync 	0;
	ld.shared.u32 	%r187, [%r178+4];
	shl.b32 	%r188, %r79, 2;
	add.s32 	%r189, %r183, %r188;
	ld.shared.u32 	%r190, [%r189];
	add.s32 	%r191, %r190, %r187;
	min.s32 	%r333, %r191, %r186;
	bar.sync 	0;
	st.shared.u32 	[%r15], %r333;
	bar.sync 	0;
	add.s32 	%r325, %r325, 2;
$L__BB1_16:
	and.b32  	%r192, %r79, 1;
	setp.eq.b32 	%p14, %r192, 1;
	not.pred 	%p15, %p14;
	@%p15 bra 	$L__BB1_30;
	add.s32 	%r193, %r325, %r6;
	shl.b32 	%r194, %r193, 2;
	add.s32 	%r195, %r14, %r194;
	ld.shared.u32 	%r196, [%r195];
	mad.lo.s32 	%r197, %r325, %r79, %r2;
	shl.b32 	%r198, %r197, 2;
	add.s32 	%r200, %r88, %r198;
	ld.shared.u32 	%r201, [%r200];
	add.s32 	%r202, %r201, %r196;
	min.s32 	%r333, %r202, %r333;
	bar.sync 	0;
	st.shared.u32 	[%r15], %r333;
	bar.sync 	0;
	bra.uni 	$L__BB1_30;
$L__BB1_18:
	setp.lt.s32 	%p16, %r79, 1;
	@%p16 bra 	$L__BB1_30;
	add.s32 	%r205, %r79, -1;
	and.b32  	%r23, %r79, 7;
	setp.lt.u32 	%p17, %r205, 7;
	mov.b32 	%r319, 0;
	@%p17 bra 	$L__BB1_22;
	and.b32  	%r319, %r79, 2147483640;
	neg.s32 	%r309, %r319;
	shl.b32 	%r207, %r2, 2;
	add.s32 	%r208, %r99, %r207;
	add.s32 	%r308, %r88, %r208;
	shl.b32 	%r27, %r79, 5;
	shl.b32 	%r210, %r6, 2;
	add.s32 	%r211, %r210, %r88;
	add.s32 	%r307, %r211, 16;
	shl.b32 	%r29, %r79, 2;
$L__BB1_21:
	.pragma "nounroll";
	ld.shared.u32 	%r212, [%r307+-16];
	ld.shared.u32 	%r213, [%r308];
	add.s32 	%r214, %r213, %r212;
	min.s32 	%r215, %r214, %r333;
	bar.sync 	0;
	st.shared.u32 	[%r15], %r215;
	bar.sync 	0;
	ld.shared.u32 	%r216, [%r307+-12];
	add.s32 	%r217, %r308, %r29;
	ld.shared.u32 	%r218, [%r217];
	add.s32 	%r219, %r218, %r216;
	min.s32 	%r220, %r219, %r215;
	bar.sync 	0;
	st.shared.u32 	[%r15], %r220;
	bar.sync 	0;
	ld.shared.u32 	%r221, [%r307+-8];
	add.s32 	%r222, %r217, %r29;
	ld.shared.u32 	%r223, [%r222];
	add.s32 	%r224, %r223, %r221;
	min.s32 	%r225, %r224, %r220;
	bar.sync 	0;
	st.shared.u32 	[%r15], %r225;
	bar.sync 	0;
	ld.shared.u32 	%r226, [%r307+-4];
	add.s32 	%r227, %r222, %r29;
	ld.shared.u32 	%r228, [%r227];
	add.s32 	%r229, %r228, %r226;
	min.s32 	%r230, %r229, %r225;
	bar.sync 	0;
	st.shared.u32 	[%r15], %r230;
	bar.sync 	0;
	ld.shared.u32 	%r231, [%r307];
	add.s32 	%r232, %r227, %r29;
	ld.shared.u32 	%r233, [%r232];
	add.s32 	%r234, %r233, %r231;
	min.s32 	%r235, %r234, %r230;
	bar.sync 	0;
	st.shared.u32 	[%r15], %r235;
	bar.sync 	0;
	ld.shared.u32 	%r236, [%r307+4];
	add.s32 	%r237, %r232, %r29;
	ld.shared.u32 	%r238, [%r237];
	add.s32 	%r239, %r238, %r236;
	min.s32 	%r240, %r239, %r235;
	bar.sync 	0;
	st.shared.u32 	[%r15], %r240;
	bar.sync 	0;
	ld.shared.u32 	%r241, [%r307+8];
	add.s32 	%r242, %r237, %r29;
	ld.shared.u32 	%r243, [%r242];
	add.s32 	%r244, %r243, %r241;
	min.s32 	%r245, %r244, %r240;
	bar.sync 	0;
	st.shared.u32 	[%r15], %r245;
	bar.sync 	0;
	ld.shared.u32 	%r246, [%r307+12];
	add.s32 	%r247, %r242, %r29;
	ld.shared.u32 	%r248, [%r247];
	add.s32 	%r249, %r248, %r246;
	min.s32 	%r333, %r249, %r245;
	bar.sync 	0;
	st.shared.u32 	[%r15], %r333;
	bar.sync 	0;
	add.s32 	%r309, %r309, 8;
	add.s32 	%r308, %r308, %r27;
	add.s32 	%r307, %r307, 32;
	setp.eq.s32 	%p18, %r309, 0;
	@%p18 bra 	$L__BB1_22;
	bra.uni 	$L__BB1_21;
$L__BB1_22:
	setp.eq.s32 	%p19, %r23, 0;
	@%p19 bra 	$L__BB1_30;
	and.b32  	%r49, %r79, 3;
	setp.lt.u32 	%p20, %r23, 4;
	@%p20 bra 	$L__BB1_25;
	add.s32 	%r251, %r319, %r6;
	shl.b32 	%r252, %r251, 2;
	add.s32 	%r254, %r88, %r252;
	ld.shared.u32 	%r255, [%r254];
	mad.lo.s32 	%r256, %r319, %r79, %r2;
	shl.b32 	%r257, %r256, 2;
	add.s32 	%r258, %r14, %r257;
	ld.shared.u32 	%r259, [%r258];
	add.s32 	%r260, %r259, %r255;
	min.s32 	%r261, %r260, %r333;
	bar.sync 	0;
	st.shared.u32 	[%r15], %r261;
	bar.sync 	0;
	ld.shared.u32 	%r262, [%r254+4];
	shl.b32 	%r263, %r79, 2;
	add.s32 	%r264, %r258, %r263;
	ld.shared.u32 	%r265, [%r264];
	add.s32 	%r266, %r265, %r262;
	min.s32 	%r267, %r266, %r261;
	bar.sync 	0;
	st.shared.u32 	[%r15], %r267;
	bar.sync 	0;
	ld.shared.u32 	%r268, [%r254+8];
	add.s32 	%r269, %r264, %r263;
	ld.shared.u32 	%r270, [%r269];
	add.s32 	%r271, %r270, %r268;
	min.s32 	%r272, %r271, %r267;
	bar.sync 	0;
	st.shared.u32 	[%r15], %r272;
	bar.sync 	0;
	ld.shared.u32 	%r273, [%r254+12];
	add.s32 	%r274, %r269, %r263;
	ld.shared.u32 	%r275, [%r274];
	add.s32 	%r276, %r275, %r273;
	min.s32 	%r333, %r276, %r272;
	bar.sync 	0;
	st.shared.u32 	[%r15], %r333;
	bar.sync 	0;
	add.s32 	%r319, %r319, 4;
$L__BB1_25:
	setp.eq.s32 	%p21, %r49, 0;
	@%p21 bra 	$L__BB1_30;
	setp.eq.s32 	%p22, %r49, 1;
	@%p22 bra 	$L__BB1_28;
	add.s32 	%r278, %r319, %r6;
	shl.b32 	%r279, %r278, 2;
	add.s32 	%r281, %r88, %r279;
	ld.shared.u32 	%r282, [%r281];
	mad.lo.s32 	%r283, %r319, %r79, %r2;
	shl.b32 	%r284, %r283, 2;
	add.s32 	%r285, %r14, %r284;
	ld.shared.u32 	%r286, [%r285];
	add.s32 	%r287, %r286, %r282;
	min.s32 	%r288, %r287, %r333;
	bar.sync 	0;
	st.shared.u32 	[%r15], %r288;
	bar.sync 	0;
	ld.shared.u32 	%r289, [%r281+4];
	shl.b32 	%r290, %r79, 2;
	add.s32 	%r291, %r285, %r290;
	ld.shared.u32 	%r292, [%r291];
	add.s32 	%r293, %r292, %r289;
	min.s32 	%r333, %r293, %r288;
	bar.sync 	0;
	st.shared.u32 	[%r15], %r333;
	bar.sync 	0;
	add.s32 	%r319, %r319, 2;
$L__BB1_28:
	and.b32  	%r294, %r79, 1;
	setp.eq.b32 	%p23, %r294, 1;
	not.pred 	%p24, %p23;
	@%p24 bra 	$L__BB1_30;
	add.s32 	%r295, %r319, %r6;
	shl.b32 	%r296, %r295, 2;
	add.s32 	%r298, %r88, %r296;
	ld.shared.u32 	%r299, [%r298];
	mad.lo.s32 	%r300, %r319, %r79, %r2;
	shl.b32 	%r301, %r300, 2;
	add.s32 	%r302, %r14, %r301;
	ld.shared.u32 	%r303, [%r302];
	add.s32 	%r304, %r303, %r299;
	min.s32 	%r333, %r304, %r333;
	bar.sync 	0;
	st.shared.u32 	[%r15], %r333;
	bar.sync 	0;
$L__BB1_30:
	not.pred 	%p25, %p1;
	@%p25 bra 	$L__BB1_32;
	st.global.u32 	[%rd2], %r333;
$L__BB1_32:
	ret;

}
.entry _Z26_blocked_fw_independent_phimiPii(
	.param .u32 _Z26_blocked_fw_independent_phimiPii_param_0,
	.param .u64 _Z26_blocked_fw_independent_phimiPii_param_1,
	.param .u32 _Z26_blocked_fw_independent_phimiPii_param_2,
	.param .u64 .ptr .align 1 _Z26_blocked_fw_independent_phimiPii_param_3,
	.param .u32 _Z26_blocked_fw_independent_phimiPii_param_4
)
{
	.reg .pred 	%p<16>;
	.reg .b32 	%r<189>;
	.reg .b64 	%rd<10>;

	ld.param.u32 	%r48, [_Z26_blocked_fw_independent_phimiPii_param_0];
	ld.param.u64 	%rd3, [_Z26_blocked_fw_independent_phimiPii_param_1];
	ld.param.u32 	%r49, [_Z26_blocked_fw_independent_phimiPii_param_2];
	ld.param.u64 	%rd4, [_Z26_blocked_fw_independent_phimiPii_param_3];
	ld.param.u32 	%r50, [_Z26_blocked_fw_independent_phimiPii_param_4];
	cvta.to.global.u64 	%rd1, %rd4;
	mov.u32 	%r1, %ctaid.x;
	setp.eq.s32 	%p1, %r1, %r48;
	mov.u32 	%r2, %ctaid.y;
	setp.eq.s32 	%p2, %r2, %r48;
	or.pred  	%p3, %p1, %p2;
	@%p3 bra 	$L__BB2_19;
	mov.u32 	%r3, %tid.x;
	mov.u32 	%r4, %tid.y;
	mov.u32 	%r52, %ntid.y;
	mad.lo.s32 	%r5, %r52, %r2, %r4;
	mov.u32 	%r53, %ntid.x;
	mad.lo.s32 	%r6, %r53, %r1, %r3;
	mul.lo.s32 	%r7, %r50, %r4;
	add.s32 	%r8, %r7, %r3;
	mul.lo.s32 	%r54, %r50, %r48;
	add.s32 	%r9, %r54, %r4;
	add.s32 	%r10, %r54, %r3;
	mov.b32 	%r173, 536870912;
	max.s32 	%r55, %r6, %r9;
	setp.ge.s32 	%p4, %r55, %r49;
	@%p4 bra 	$L__BB2_3;
	cvt.u32.u64 	%r56, %rd3;
	mad.lo.s32 	%r57, %r9, %r56, %r6;
	mul.wide.s32 	%rd5, %r57, 4;
	add.s64 	%rd6, %rd1, %rd5;
	ld.global.u32 	%r173, [%rd6];
$L__BB2_3:
	shl.b32 	%r59, %r8, 2;
	mov.u32 	%r60, cacheGraphBaseRow;
	add.s32 	%r61, %r60, %r59;
	st.shared.u32 	[%r61], %r173;
	max.s32 	%r62, %r5, %r10;
	setp.ge.s32 	%p5, %r62, %r49;
	mov.b32 	%r174, 536870912;
	@%p5 bra 	$L__BB2_5;
	cvt.u32.u64 	%r63, %rd3;
	mad.lo.s32 	%r64, %r5, %r63, %r10;
	mul.wide.s32 	%rd7, %r64, 4;
	add.s64 	%rd8, %rd1, %rd7;
	ld.global.u32 	%r174, [%rd8];
$L__BB2_5:
	mul.lo.s32 	%r65, %r50, %r50;
	shl.b32 	%r66, %r65, 2;
	add.s32 	%r15, %r60, %r66;
	add.s32 	%r69, %r15, %r59;
	st.shared.u32 	[%r69], %r174;
	bar.sync 	0;
	max.s32 	%r70, %r5, %r6;
	setp.ge.s32 	%p6, %r70, %r49;
	@%p6 bra 	$L__BB2_19;
	cvt.u32.u64 	%r71, %rd3;
	mad.lo.s32 	%r72, %r5, %r71, %r6;
	mul.wide.s32 	%rd9, %r72, 4;
	add.s64 	%rd2, %rd1, %rd9;
	ld.global.u32 	%r188, [%rd2];
	setp.lt.s32 	%p7, %r50, 1;
	@%p7 bra 	$L__BB2_18;
	and.b32  	%r17, %r50, 7;
	setp.lt.u32 	%p8, %r50, 8;
	mov.b32 	%r183, 0;
	@%p8 bra 	$L__BB2_10;
	and.b32  	%r183, %r50, 2147483640;
	neg.s32 	%r177, %r183;
	shl.b32 	%r75, %r3, 2;
	add.s32 	%r176, %r60, %r75;
	shl.b32 	%r21, %r50, 5;
	shl.b32 	%r77, %r4, 2;
	shl.b32 	%r22, %r50, 2;
	add.s32 	%r78, %r77, %r22;
	mad.lo.s32 	%r79, %r50, %r78, %r60;
	add.s32 	%r175, %r79, 16;
$L__BB2_9:
	.pragma "nounroll";
	ld.shared.u32 	%r80, [%r175+-16];
	ld.shared.u32 	%r81, [%r176];
	add.s32 	%r82, %r81, %r80;
	min.s32 	%r83, %r188, %r82;
	ld.shared.u32 	%r84, [%r175+-12];
	add.s32 	%r85, %r176, %r22;
	ld.shared.u32 	%r86, [%r85];
	add.s32 	%r87, %r86, %r84;
	min.s32 	%r88, %r83, %r87;
	ld.shared.u32 	%r89, [%r175+-8];
	add.s32 	%r90, %r85, %r22;
	ld.shared.u32 	%r91, [%r90];
	add.s32 	%r92, %r91, %r89;
	min.s32 	%r93, %r88, %r92;
	ld.shared.u32 	%r94, [%r175+-4];
	add.s32 	%r95, %r90, %r22;
	ld.shared.u32 	%r96, [%r95];
	add.s32 	%r97, %r96, %r94;
	min.s32 	%r98, %r93, %r97;
	ld.shared.u32 	%r99, [%r175];
	add.s32 	%r100, %r95, %r22;
	ld.shared.u32 	%r101, [%r100];
	add.s32 	%r102, %r101, %r99;
	min.s32 	%r103, %r98, %r102;
	ld.shared.u32 	%r104, [%r175+4];
	add.s32 	%r105, %r100, %r22;
	ld.shared.u32 	%r106, [%r105];
	add.s32 	%r107, %r106, %r104;
	min.s32 	%r108, %r103, %r107;
	ld.shared.u32 	%r109, [%r175+8];
	add.s32 	%r110, %r105, %r22;
	ld.shared.u32 	%r111, [%r110];
	add.s32 	%r112, %r111, %r109;
	min.s32 	%r113, %r108, %r112;
	ld.shared.u32 	%r114, [%r175+12];
	add.s32 	%r115, %r110, %r22;
	ld.shared.u32 	%r116, [%r115];
	add.s32 	%r117, %r116, %r114;
	min.s32 	%r188, %r113, %r117;
	add.s32 	%r177, %r177, 8;
	add.s32 	%r176, %r176, %r21;
	add.s32 	%r175, %r175, 32;
	setp.ne.s32 	%p9, %r177, 0;
	@%p9 bra 	$L__BB2_9;
$L__BB2_10:
	setp.eq.s32 	%p10, %r17, 0;
	@%p10 bra 	$L__BB2_18;
	and.b32  	%r35, %r50, 3;
	setp.lt.u32 	%p11, %r17, 4;
	@%p11 bra 	$L__BB2_13;
	add.s32 	%r119, %r183, %r7;
	shl.b32 	%r120, %r119, 2;
	add.s32 	%r121, %r15, %r120;
	ld.shared.u32 	%r122, [%r121];
	mad.lo.s32 	%r123, %r183, %r50, %r3;
	shl.b32 	%r124, %r123, 2;
	add.s32 	%r126, %r60, %r124;
	ld.shared.u32 	%r127, [%r126];
	add.s32 	%r128, %r127, %r122;
	min.s32 	%r129, %r188, %r128;
	ld.shared.u32 	%r130, [%r121+4];
	shl.b32 	%r131, %r50, 2;
	add.s32 	%r132, %r126, %r131;
	ld.shared.u32 	%r133, [%r132];
	add.s32 	%r134, %r133, %r130;
	min.s32 	%r135, %r129, %r134;
	ld.shared.u32 	%r136, [%r121+8];
	add.s32 	%r137, %r132, %r131;
	ld.shared.u32 	%r138, [%r137];
	add.s32 	%r139, %r138, %r136;
	min.s32 	%r140, %r135, %r139;
	ld.shared.u32 	%r141, [%r121+12];
	add.s32 	%r142, %r137, %r131;
	ld.shared.u32 	%r143, [%r142];
	add.s32 	%r144, %r143, %r141;
	min.s32 	%r188, %r140, %r144;
	add.s32 	%r183, %r183, 4;
$L__BB2_13:
	setp.eq.s32 	%p12, %r35, 0;
	@%p12 bra 	$L__BB2_18;
	setp.eq.s32 	%p13, %r35, 1;
	@%p13 bra 	$L__BB2_16;
	add.s32 	%r146, %r183, %r7;
	shl.b32 	%r147, %r146, 2;
	add.s32 	%r148, %r15, %r147;
	ld.shared.u32 	%r149, [%r148];
	mad.lo.s32 	%r150, %r183, %r50, %r3;
	shl.b32 	%r151, %r150, 2;
	add.s32 	%r153, %r60, %r151;
	ld.shared.u32 	%r154, [%r153];
	add.s32 	%r155, %r154, %r149;
	min.s32 	%r156, %r188, %r155;
	ld.shared.u32 	%r157, [%r148+4];
	shl.b32 	%r158, %r50, 2;
	add.s32 	%r159, %r153, %r158;
	ld.shared.u32 	%r160, [%r159];
	add.s32 	%r161, %r160, %r157;
	min.s32 	%r188, %r156, %r161;
	add.s32 	%r183, %r183, 2;
$L__BB2_16:
	and.b32  	%r162, %r50, 1;
	setp.eq.b32 	%p14, %r162, 1;
	not.pred 	%p15, %p14;
	@%p15 bra 	$L__BB2_18;
	add.s32 	%r163, %r183, %r7;
	shl.b32 	%r164, %r163, 2;
	add.s32 	%r165, %r15, %r164;
	ld.shared.u32 	%r166, [%r165];
	mad.lo.s32 	%r167, %r183, %r50, %r3;
	shl.b32 	%r168, %r167, 2;
	add.s32 	%r170, %r60, %r168;
	ld.shared.u32 	%r171, [%r170];
	add.s32 	%r172, %r171, %r166;
	min.s32 	%r188, %r188, %r172;
$L__BB2_18:
	st.global.u32 	[%rd2], %r188;
$L__BB2_19:
	ret;

}


// ===== COMPILED SASS (sm_100) =====

	.target	sm_100

	.elftype	@"ET_EXEC"


//--------------------- .note.nv.tkinfo           --------------------------
	.section	.note.nv.tkinfo,"",@"SHT_NOTE"
	.sectionflags	@"SHF_NOTE_NV_TKINFO"
	.tkinfo
        /*0018*/ 	.word	0x00000002
        /*0030*/ 	.string	""
        /*0030*/ 	.string	"ptxas"
        /*0030*/ 	.string	"Cuda compilation tools, release 13.0, V13.0.88"
        /*0030*/ 	.string	"Build cuda_13.0.r13.0/compiler.36424714_0"
        /*0030*/ 	.string	"-arch sm_100 -m 64 "



//--------------------- .note.nv.cuinfo           --------------------------
	.section	.note.nv.cuinfo,"",@"SHT_NOTE"
	.sectionflags	@"SHF_NOTE_NV_CUINFO"
        /*0018*/ 	.short	0x0002
        /*001a*/ 	.short	0x0064
        /*001c*/ 	.short	0x0082
	.zero		2


//--------------------- .nv.info                  --------------------------
	.section	.nv.info,"",@"SHT_CUDA_INFO"
	.align	4


	//----- nvinfo : EIATTR_REGCOUNT
	.align		4
        /*0000*/ 	.byte	0x04, 0x2f
        /*0002*/ 	.short	(.L_1 - .L_0)
	.align		4
.L_0:
        /*0004*/ 	.word	index@(_Z24_blocked_fw_dependent_phimiPii)
        /*0008*/ 	.word	0x00000016


	//----- nvinfo : EIATTR_FRAME_SIZE
	.align		4
.L_1:
        /*000c*/ 	.byte	0x04, 0x11
        /*000e*/ 	.short	(.L_3 - .L_2)
	.align		4
.L_2:
        /*0010*/ 	.word	index@(_Z24_blocked_fw_dependent_phimiPii)
        /*0014*/ 	.word	0x00000000


	//----- nvinfo : EIATTR_REGCOUNT
	.align		4
.L_3:
        /*0018*/ 	.byte	0x04, 0x2f
        /*001a*/ 	.short	(.L_5 - .L_4)
	.align		4
.L_4:
        /*001c*/ 	.word	index@(_Z32_blocked_fw_partial_dependent_phimiPii)
        /*0020*/ 	.word	0x00000017


	//----- nvinfo : EIATTR_FRAME_SIZE
	.align		4
.L_5:
        /*0024*/ 	.byte	0x04, 0x11
        /*0026*/ 	.short	(.L_7 - .L_6)
	.align		4
.L_6:
        /*0028*/ 	.word	index@(_Z32_blocked_fw_partial_dependent_phimiPii)
        /*002c*/ 	.word	0x00000000


	//----- nvinfo : EIATTR_REGCOUNT
	.align		4
.L_7:
        /*0030*/ 	.byte	0x04, 0x2f
        /*0032*/ 	.short	(.L_9 - .L_8)
	.align		4
.L_8:
        /*0034*/ 	.word	index@(_Z26_blocked_fw_independent_phimiPii)
        /*0038*/ 	.word	0x0000001b


	//----- nvinfo : EIATTR_FRAME_SIZE
	.align		4
.L_9:
        /*003c*/ 	.byte	0x04, 0x11
        /*003e*/ 	.short	(.L_11 - .L_10)
	.align		4
.L_10:
        /*0040*/ 	.word	index@(_Z26_blocked_fw_independent_phimiPii)
        /*0044*/ 	.word	0x00000000


	//----- nvinfo : EIATTR_MIN_STACK_SIZE
	.align		4
.L_11:
        /*0048*/ 	.byte	0x04, 0x12
        /*004a*/ 	.short	(.L_13 - .L_12)
	.align		4
.L_12:
        /*004c*/ 	.word	index@(_Z26_blocked_fw_independent_phimiPii)
        /*0050*/ 	.word	0x00000000


	//----- nvinfo : EIATTR_MIN_STACK_SIZE
	.align		4
.L_13:
        /*0054*/ 	.byte	0x04, 0x12
        /*0056*/ 	.short	(.L_15 - .L_14)
	.align		4
.L_14:
        /*0058*/ 	.word	index@(_Z32_blocked_fw_partial_dependent_phimiPii)
        /*005c*/ 	.word	0x00000000


	//----- nvinfo : EIATTR_MIN_STACK_SIZE
	.align		4
.L_15:
        /*0060*/ 	.byte	0x04, 0x12
        /*0062*/ 	.short	(.L_17 - .L_16)
	.align		4
.L_16:
        /*0064*/ 	.word	index@(_Z24_blocked_fw_dependent_phimiPii)
        /*0068*/ 	.word	0x00000000
.L_17:


//--------------------- .nv.compat                --------------------------
	.section	.nv.compat,"",@"SHT_CUDA_COMPAT_INFO"
	.align	4
        /*0000*/ 	.byte	0x02, 0x09, 0x00, 0x00, 0x02, 0x02, 0x01, 0x00, 0x02, 0x05, 0x05, 0x00, 0x03, 0x07, 0x01, 0x01
        /*0010*/ 	.byte	0x02, 0x03, 0x00, 0x00, 0x02, 0x06, 0x01, 0x00, 0x04, 0x0b, 0x08, 0x00, 0x09, 0x00, 0x00, 0x00
        /*0020*/ 	.byte	0x00, 0x00, 0x00, 0x00


//--------------------- .nv.info._Z26_blocked_fw_independent_phimiPii --------------------------
	.section	.nv.info._Z26_blocked_fw_independent_phimiPii,"",@"SHT_CUDA_INFO"
	.sectionflags	@""
	.align	4


	//----- nvinfo : EIATTR_CUDA_API_VERSION
	.align		4
        /*0000*/ 	.byte	0x04, 0x37
        /*0002*/ 	.short	(.L_19 - .L_18)
.L_18:
        /*0004*/ 	.word	0x00000082


	//----- nvinfo : EIATTR_KPARAM_INFO
	.align		4
.L_19:
        /*0008*/ 	.byte	0x04, 0x17
        /*000a*/ 	.short	(.L_21 - .L_20)
.L_20:
        /*000c*/ 	.word	0x00000000
        /*0010*/ 	.short	0x0004
        /*0012*/ 	.short	0x0020
        /*0014*/ 	.byte	0x00, 0xf0, 0x11, 0x00


	//----- nvinfo : EIATTR_KPARAM_INFO
	.align		4
.L_21:
        /*0018*/ 	.byte	0x04, 0x17
        /*001a*/ 	.short	(.L_23 - .L_22)
.L_22:
        /*001c*/ 	.word	0x00000000
        /*0020*/ 	.short	0x0003
        /*0022*/ 	.short	0x0018
        /*0024*/ 	.byte	0x00, 0xf5, 0x21, 0x00


	//----- nvinfo : EIATTR_KPARAM_INFO
	.align		4
.L_23:
        /*0028*/ 	.byte	0x04, 0x17
        /*002a*/ 	.short	(.L_25 - .L_24)
.L_24:
        /*002c*/ 	.word	0x00000000
        /*0030*/ 	.short	0x0002
        /*0032*/ 	.short	0x0010
        /*0034*/ 	.byte	0x00, 0xf0, 0x11, 0x00


	//----- nvinfo : EIATTR_KPARAM_INFO
	.align		4
.L_25:
        /*0038*/ 	.byte	0x04, 0x17
        /*003a*/ 	.short	(.L_27 - .L_26)
.L_26:
        /*003c*/ 	.word	0x00000000
        /*0040*/ 	.short	0x0001
        /*0042*/ 	.short	0x0008
        /*0044*/ 	.byte	0x00, 0xf0, 0x21, 0x00


	//----- nvinfo : EIATTR_KPARAM_INFO
	.align		4
.L_27:
        /*0048*/ 	.byte	0x04, 0x17
        /*004a*/ 	.short	(.L_29 - .L_28)
.L_28:
        /*004c*/ 	.word	0x00000000
        /*0050*/ 	.short	0x0000
        /*0052*/ 	.short	0x0000
        /*0054*/ 	.byte	0x00, 0xf0, 0x11, 0x00


	//----- nvinfo : EIATTR_SPARSE_MMA_MASK
	.align		4
.L_29:
        /*0058*/ 	.byte	0x03, 0x50
        /*005a*/ 	.short	0x0000


	//----- nvinfo : EIATTR_MAXREG_COUNT
	.align		4
        /*005c*/ 	.byte	0x03, 0x1b
        /*005e*/ 	.short	0x00ff


	//----- nvinfo : EIATTR_NUM_BARRIERS
	.align		4
        /*0060*/ 	.byte	0x02, 0x4c
        /*0062*/ 	.byte	0x01
	.zero		1


	//----- nvinfo : EIATTR_MERCURY_ISA_VERSION
	.align		4
        /*0064*/ 	.byte	0x03, 0x5f
        /*0066*/ 	.short	0x0101


	//----- nvinfo : EIATTR_VRC_CTA_INIT_COUNT
	.align		4
        /*0068*/ 	.byte	0x02, 0x4a
	.zero		1
	.zero		1


	//----- nvinfo : EIATTR_EXIT_INSTR_OFFSETS
	.align		4
        /*006c*/ 	.byte	0x04, 0x1c
        /*006e*/ 	.short	(.L_31 - .L_30)


	//   ....[0]....
.L_30:
        /*0070*/ 	.word	0x00000060


	//   ....[1]....
        /*0074*/ 	.word	0x000002f0


	//   ....[2]....
        /*0078*/ 	.word	0x000009e0


	//----- nvinfo : EIATTR_CBANK_PARAM_SIZE
	.align		4
.L_31:
        /*007c*/ 	.byte	0x03, 0x19
        /*007e*/ 	.short	0x0024


	//----- nvinfo : EIATTR_PARAM_CBANK
	.align		4
        /*0080*/ 	.byte	0x04, 0x0a
        /*0082*/ 	.short	(.L_33 - .L_32)
	.align		4
.L_32:
        /*0084*/ 	.word	index@(.nv.constant0._Z26_blocked_fw_independent_phimiPii)
        /*0088*/ 	.short	0x0380
        /*008a*/ 	.short	0x0024


	//----- nvinfo : EIATTR_SW_WAR
	.align		4
.L_33:
        /*008c*/ 	.byte	0x04, 0x36
        /*008e*/ 	.short	(.L_35 - .L_34)
.L_34:
        /*0090*/ 	.word	0x00000008
.L_35:


//--------------------- .nv.info._Z32_blocked_fw_partial_dependent_phimiPii --------------------------
	.section	.nv.info._Z32_blocked_fw_partial_dependent_phimiPii,"",@"SHT_CUDA_INFO"
	.sectionflags	@""
	.align	4


	//----- nvinfo : EIATTR_CUDA_API_VERSION
	.align		4
        /*0000*/ 	.byte	0x04, 0x37
        /*0002*/ 	.short	(.L_37 - .L_36)
.L_36:
        /*0004*/ 	.word	0x00000082


	//----- nvinfo : EIATTR_KPARAM_INFO
	.align		4
.L_37:
        /*0008*/ 	.byte	0x04, 0x17
        /*000a*/ 	.short	(.L_39 - .L_38)
.L_38:
        /*000c*/ 	.word	0x00000000
        /*0010*/ 	.short	0x0004
        /*0012*/ 	.short	0x0020
        /*0014*/ 	.byte	0x00, 0xf0, 0x11, 0x00


	//----- nvinfo : EIATTR_KPARAM_INFO
	.align		4
.L_39:
        /*0018*/ 	.byte	0x04, 0x17
        /*001a*/ 	.short	(.L_41 - .L_40)
.L_40:
        /*001c*/ 	.word	0x00000000
        /*0020*/ 	.short	0x0003
        /*0022*/ 	.short	0x0018
        /*0024*/ 	.byte	0x00, 0xf5, 0x21, 0x00


	//----- nvinfo : EIATTR_KPARAM_INFO
	.align		4
.L_41:
        /*0028*/ 	.byte	0x04, 0x17
        /*002a*/ 	.short	(.L_43 - .L_42)
.L_42:
        /*002c*/ 	.word	0x00000000
        /*0030*/ 	.short	0x0002
        /*0032*/ 	.short	0x0010
        /*0034*/ 	.byte	0x00, 0xf0, 0x11, 0x00


	//----- nvinfo : EIATTR_KPARAM_INFO
	.align		4
.L_43:
        /*0038*/ 	.byte	0x04, 0x17
        /*003a*/ 	.short	(.L_45 - .L_44)
.L_44:
        /*003c*/ 	.word	0x00000000
        /*0040*/ 	.short	0x0001
        /*0042*/ 	.short	0x0008
        /*0044*/ 	.byte	0x00, 0xf0, 0x21, 0x00


	//----- nvinfo : EIATTR_KPARAM_INFO
	.align		4
.L_45:
        /*0048*/ 	.byte	0x04, 0x17
        /*004a*/ 	.short	(.L_47 - .L_46)
.L_46:
        /*004c*/ 	.word	0x00000000
        /*0050*/ 	.short	0x0000
        /*0052*/ 	.short	0x0000
        /*0054*/ 	.byte	0x00, 0xf0, 0x11, 0x00


	//----- nvinfo : EIATTR_SPARSE_MMA_MASK
	.align		4
.L_47:
        /*0058*/ 	.byte	0x03, 0x50
        /*005a*/ 	.short	0x0000


	//----- nvinfo : EIATTR_MAXREG_COUNT
	.align		4
        /*005c*/ 	.byte	0x03, 0x1b
        /*005e*/ 	.short	0x00ff


	//----- nvinfo : EIATTR_NUM_BARRIERS
	.align		4
        /*0060*/ 	.byte	0x02, 0x4c
        /*0062*/ 	.byte	0x01
	.zero		1


	//----- nvinfo : EIATTR_MERCURY_ISA_VERSION
	.align		4
        /*0064*/ 	.byte	0x03, 0x5f
        /*0066*/ 	.short	0x0101


	//----- nvinfo : EIATTR_VRC_CTA_INIT_COUNT
	.align		4
        /*0068*/ 	.byte	0x02, 0x4a
	.zero		1
	.zero		1


	//----- nvinfo : EIATTR_EXIT_INSTR_OFFSETS
	.align		4
        /*006c*/ 	.byte	0x04, 0x1c
        /*006e*/ 	.short	(.L_49 - .L_48)


	//   ....[0]....
.L_48:
        /*0070*/ 	.word	0x00000040


	//   ....[1]....
        /*0074*/ 	.word	0x000015d0


	//   ....[2]....
        /*0078*/ 	.word	0x000015f0


	//----- nvinfo : EIATTR_CBANK_PARAM_SIZE
	.align		4
.L_49:
        /*007c*/ 	.byte	0x03, 0x19
        /*007e*/ 	.short	0x0024


	//----- nvinfo : EIATTR_PARAM_CBANK
	.align		4
        /*0080*/ 	.byte	0x04, 0x0a
        /*0082*/ 	.short	(.L_51 - .L_50)
	.align		4
.L_50:
        /*0084*/ 	.word	index@(.nv.constant0._Z32_blocked_fw_partial_dependent_phimiPii)
        /*0088*/ 	.short	0x0380
        /*008a*/ 	.short	0x0024


	//----- nvinfo : EIATTR_SW_WAR
	.align		4
.L_51:
        /*008c*/ 	.byte	0x04, 0x36
        /*008e*/ 	.short	(.L_53 - .L_52)
.L_52:
        /*0090*/ 	.word	0x00000008
.L_53:


//--------------------- .nv.info._Z24_blocked_fw_dependent_phimiPii --------------------------
	.section	.nv.info._Z24_blocked_fw_dependent_phimiPii,"",@"SHT_CUDA_INFO"
	.sectionflags	@""
	.align	4


	//----- nvinfo : EIATTR_CUDA_API_VERSION
	.align		4
        /*0000*/ 	.byte	0x04, 0x37
        /*0002*/ 	.short	(.L_55 - .L_54)
.L_54:
        /*0004*/ 	.word	0x00000082


	//----- nvinfo : EIATTR_KPARAM_INFO
	.align		4
.L_55:
        /*0008*/ 	.byte	0x04, 0x17
        /*000a*/ 	.short	(.L_57 - .L_56)
.L_56:
        /*000c*/ 	.word	0x00000000
        /*0010*/ 	.short	0x0004
        /*0012*/ 	.short	0x0020
        /*0014*/ 	.byte	0x00, 0xf0, 0x11, 0x00


	//----- nvinfo : EIATTR_KPARAM_INFO
	.align		4
.L_57:
        /*0018*/ 	.byte	0x04, 0x17
        /*001a*/ 	.short	(.L_59 - .L_58)
.L_58:
        /*001c*/ 	.word	0x00000000
        /*0020*/ 	.short	0x0003
        /*0022*/ 	.short	0x0018
        /*0024*/ 	.byte	0x00, 0xf5, 0x21, 0x00


	//----- nvinfo : EIATTR_KPARAM_INFO
	.align		4
.L_59:
        /*0028*/ 	.byte	0x04, 0x17
        /*002a*/ 	.short	(.L_61 - .L_60)
.L_60:
        /*002c*/ 	.word	0x00000000
        /*0030*/ 	.short	0x0002
        /*0032*/ 	.short	0x0010
        /*0034*/ 	.byte	0x00, 0xf0, 0x11, 0x00


	//----- nvinfo : EIATTR_KPARAM_INFO
	.align		4
.L_61:
        /*0038*/ 	.byte	0x04, 0x17
        /*003a*/ 	.short	(.L_63 - .L_62)
.L_62:
        /*003c*/ 	.word	0x00000000
        /*0040*/ 	.short	0x0001
        /*0042*/ 	.short	0x0008
        /*0044*/ 	.byte	0x00, 0xf0, 0x21, 0x00


	//----- nvinfo : EIATTR_KPARAM_INFO
	.align		4
.L_63:
        /*0048*/ 	.byte	0x04, 0x17
        /*004a*/ 	.short	(.L_65 - .L_64)
.L_64:
        /*004c*/ 	.word	0x00000000
        /*0050*/ 	.short	0x0000
        /*0052*/ 	.short	0x0000
        /*0054*/ 	.byte	0x00, 0xf0, 0x11, 0x00


	//----- nvinfo : EIATTR_SPARSE_MMA_MASK
	.align		4
.L_65:
        /*0058*/ 	.byte	0x03, 0x50
        /*005a*/ 	.short	0x0000


	//----- nvinfo : EIATTR_MAXREG_COUNT
	.align		4
        /*005c*/ 	.byte	0x03, 0x1b
        /*005e*/ 	.short	0x00ff


	//----- nvinfo : EIATTR_NUM_BARRIERS
	.align		4
        /*0060*/ 	.byte	0x02, 0x4c
        /*0062*/ 	.byte	0x01
	.zero		1


	//----- nvinfo : EIATTR_MERCURY_ISA_VERSION
	.align		4
        /*0064*/ 	.byte	0x03, 0x5f
        /*0066*/ 	.short	0x0101


	//----- nvinfo : EIATTR_VRC_CTA_INIT_COUNT
	.align		4
        /*0068*/ 	.byte	0x02, 0x4a
	.zero		1
	.zero		1


	//----- nvinfo : EIATTR_EXIT_INSTR_OFFSETS
	.align		4
        /*006c*/ 	.byte	0x04, 0x1c
        /*006e*/ 	.short	(.L_67 - .L_66)


	//   ....[0]....
.L_66:
        /*0070*/ 	.word	0x00000650


	//   ....[1]....
        /*0074*/ 	.word	0x00000680


	//----- nvinfo : EIATTR_CBANK_PARAM_SIZE
	.align		4
.L_67:
        /*0078*/ 	.byte	0x03, 0x19
        /*007a*/ 	.short	0x0024


	//----- nvinfo : EIATTR_PARAM_CBANK
	.align		4
        /*007c*/ 	.byte	0x04, 0x0a
        /*007e*/ 	.short	(.L_69 - .L_68)
	.align		4
.L_68:
        /*0080*/ 	.word	index@(.nv.constant0._Z24_blocked_fw_dependent_phimiPii)
        /*0084*/ 	.short	0x0380
        /*0086*/ 	.short	0x0024


	//----- nvinfo : EIATTR_SW_WAR
	.align		4
.L_69:
        /*0088*/ 	.byte	0x04, 0x36
        /*008a*/ 	.short	(.L_71 - .L_70)
.L_70:
        /*008c*/ 	.word	0x00000008
.L_71:


//--------------------- .nv.callgraph             --------------------------
	.section	.nv.callgraph,"",@"SHT_CUDA_CALLGRAPH"
	.align	4
	.sectionentsize	8
	.align		4
        /*0000*/ 	.word	0x00000000
	.align		4
        /*0004*/ 	.word	0xffffffff
	.align		4
        /*0008*/ 	.word	0x00000000
	.align		4
        /*000c*/ 	.word	0xfffffffe
	.align		4
        /*0010*/ 	.word	0x00000000
	.align		4
        /*0014*/ 	.word	0xfffffffd
	.align		4
        /*0018*/ 	.word	0x00000000
	.align		4
        /*001c*/ 	.word	0xfffffffc


//--------------------- .text._Z26_blocked_fw_independent_phimiPii --------------------------
	.section	.text._Z26_blocked_fw_independent_phimiPii,"ax",@progbits
	.align	128
.text._Z26_blocked_fw_independent_phimiPii:
        .type           _Z26_blocked_fw_independent_phimiPii,@function
        .size           _Z26_blocked_fw_independent_phimiPii,(.L_x_22 - _Z26_blocked_fw_independent_phimiPii)
        .other          _Z26_blocked_fw_independent_phimiPii,@"STO_CUDA_ENTRY STV_DEFAULT"
_Z26_blocked_fw_independent_phimiPii:
[----:B------:R-:W-:Y:S08]  /*0000*/  LDC R1, c[0x0][0x37c] ;  /* 0x0000df00ff017b82 */ /* 0x000ff00000000800 */
[----:B------:R-:W0:Y:S08]  /*0010*/  S2UR UR5, SR_CTAID.Y ;  /* 0x00000000000579c3 */ /* 0x000e300000002600 */
[----:B------:R-:W0:Y:S08]  /*0020*/  LDC R11, c[0x0][0x380] ;  /* 0x0000e000ff0b7b82 */ /* 0x000e300000000800 */
[----:B------:R-:W1:Y:S01]  /*0030*/  S2UR UR4, SR_CTAID.X ;  /* 0x00000000000479c3 */ /* 0x000e620000002500 */
[----:B0-----:R-:W-:-:S04]  /*0040*/  ISETP.NE.AND P0, PT, R11, UR5, PT ;  /* 0x000000050b007c0c */ /* 0x001fc8000bf05270 */
[----:B-1----:R-:W-:-:S13]  /*0050*/  ISETP.EQ.OR P0, PT, R11, UR4, !P0 ;  /* 0x000000040b007c0c */ /* 0x002fda000c702670 */
[----:B------:R-:W-:Y:S05]  /*0060*/  @P0 EXIT ;  /* 0x000000000000094d */ /* 0x000fea0003800000 */
[----:B------:R-:W0:Y:S01]  /*0070*/  S2R R0, SR_TID.Y ;  /* 0x0000000000007919 */ /* 0x000e220000002200 */
[----:B------:R-:W1:Y:S01]  /*0080*/  LDC R3, c[0x0][0x364] ;  /* 0x0000d900ff037b82 */ /* 0x000e620000000800 */
[----:B------:R-:W0:Y:S01]  /*0090*/  LDCU UR12, c[0x0][0x3a0] ;  /* 0x00007400ff0c77ac */ /* 0x000e220008000800 */
[----:B------:R-:W-:Y:S01]  /*00a0*/  IMAD.MOV.U32 R12, RZ, RZ, 0x20000000 ;  /* 0x20000000ff0c7424 */ /* 0x000fe200078e00ff */
[----:B------:R-:W2:Y:S01]  /*00b0*/  S2R R5, SR_TID.X ;  /* 0x0000000000057919 */ /* 0x000ea20000002100 */
[----:B------:R-:W3:Y:S04]  /*00c0*/  LDCU UR6, c[0x0][0x390] ;  /* 0x00007200ff0677ac */ /* 0x000ee80008000800 */
[----:B------:R-:W4:Y:S01]  /*00d0*/  LDC R6, c[0x0][0x360] ;  /* 0x0000d800ff067b82 */ /* 0x000f220000000800 */
[----:B------:R-:W5:Y:S01]  /*00e0*/  LDCU.64 UR10, c[0x0][0x358] ;  /* 0x00006b00ff0a77ac */ /* 0x000f620008000a00 */
[----:B0-----:R-:W-:-:S02]  /*00f0*/  IMAD R4, R11, UR12, R0 ;  /* 0x0000000c0b047c24 */ /* 0x001fc4000f8e0200 */
[----:B-1----:R-:W-:Y:S02]  /*0100*/  IMAD R2, R3, UR5, R0 ;  /* 0x0000000503027c24 */ /* 0x002fe4000f8e0200 */
[--C-:B--2---:R-:W-:Y:S02]  /*0110*/  IMAD R11, R11, UR12, R5.reuse ;  /* 0x0000000c0b0b7c24 */ /* 0x104fe4000f8e0205 */
[----:B----4-:R-:W-:-:S03]  /*0120*/  IMAD R3, R6, UR4, R5 ;  /* 0x0000000406037c24 */ /* 0x010fc6000f8e0205 */
[----:B------:R-:W-:Y:S02]  /*0130*/  VIMNMX R7, PT, PT, R2, R11, !PT ;  /* 0x0000000b02077248 */ /* 0x000fe40007fe0100 */
[----:B------:R-:W-:Y:S02]  /*0140*/  VIMNMX R6, PT, PT, R3, R4, !PT ;  /* 0x0000000403067248 */ /* 0x000fe40007fe0100 */
[----:B---3--:R-:W-:Y:S02]  /*0150*/  ISETP.GE.AND P1, PT, R7, UR6, PT ;  /* 0x0000000607007c0c */ /* 0x008fe4000bf26270 */
[----:B------:R-:W-:-:S11]  /*0160*/  ISETP.GE.AND P0, PT, R6, UR6, PT ;  /* 0x0000000606007c0c */ /* 0x000fd6000bf06270 */
[----:B------:R-:W0:Y:S08]  /*0170*/  @!P1 LDC R13, c[0x0][0x388] ;  /* 0x0000e200ff0d9b82 */ /* 0x000e300000000800 */
[----:B------:R-:W1:Y:S08]  /*0180*/  @!P0 LDC R10, c[0x0][0x388] ;  /* 0x0000e200ff0a8b82 */ /* 0x000e700000000800 */
[----:B------:R-:W2:Y:S08]  /*0190*/  @!P0 LDC.64 R6, c[0x0][0x398] ;  /* 0x0000e600ff068b82 */ /* 0x000eb00000000a00 */
[----:B------:R-:W3:Y:S01]  /*01a0*/  @!P1 LDC.64 R8, c[0x0][0x398] ;  /* 0x0000e600ff089b82 */ /* 0x000ee20000000a00 */
[----:B0-----:R-:W-:-:S02]  /*01b0*/  @!P1 IMAD R13, R2, R13, R11 ;  /* 0x0000000d020d9224 */ /* 0x001fc400078e020b */
[----:B-1----:R-:W-:Y:S02]  /*01c0*/  @!P0 IMAD R11, R4, R10, R3 ;  /* 0x0000000a040b8224 */ /* 0x002fe400078e0203 */
[----:B------:R-:W-:Y:S02]  /*01d0*/  IMAD.MOV.U32 R10, RZ, RZ, 0x20000000 ;  /* 0x20000000ff0a7424 */ /* 0x000fe400078e00ff */
[----:B--2---:R-:W-:-:S05]  /*01e0*/  @!P0 IMAD.WIDE R6, R11, 0x4, R6 ;  /* 0x000000040b068825 */ /* 0x004fca00078e0206 */
[----:B-----5:R0:W2:Y:S01]  /*01f0*/  @!P0 LDG.E R10, desc[UR10][R6.64] ;  /* 0x0000000a060a8981 */ /* 0x0200a2000c1e1900 */
[----:B---3--:R-:W-:-:S05]  /*0200*/  @!P1 IMAD.WIDE R8, R13, 0x4, R8 ;  /* 0x000000040d089825 */ /* 0x008fca00078e0208 */
[----:B------:R-:W3:Y:S01]  /*0210*/  @!P1 LDG.E R12, desc[UR10][R8.64] ;  /* 0x0000000a080c9981 */ /* 0x000ee2000c1e1900 */
[----:B------:R-:W1:Y:S01]  /*0220*/  S2UR UR5, SR_CgaCtaId ;  /* 0x00000000000579c3 */ /* 0x000e620000008800 */
[----:B------:R-:W-:Y:S01]  /*0230*/  UMOV UR4, 0x400 ;  /* 0x0000040000047882 */ /* 0x000fe20000000000 */
[----:B------:R-:W-:Y:S01]  /*0240*/  IMAD R4, R0, UR12, R5 ;  /* 0x0000000c00047c24 */ /* 0x000fe2000f8e0205 */
[----:B------:R-:W-:-:S04]  /*0250*/  VIMNMX R11, PT, PT, R2, R3, !PT ;  /* 0x00000003020b7248 */ /* 0x000fc80007fe0100 */
[----:B------:R-:W-:Y:S01]  /*0260*/  ISETP.GE.AND P0, PT, R11, UR6, PT ;  /* 0x000000060b007c0c */ /* 0x000fe2000bf06270 */
[----:B-1----:R-:W-:Y:S02]  /*0270*/  ULEA UR4, UR5, UR4, 0x18 ;  /* 0x0000000405047291 */ /* 0x002fe4000f8ec0ff */
[----:B------:R-:W-:-:S04]  /*0280*/  UIMAD UR5, UR12, UR12, URZ ;  /* 0x0000000c0c0572a4 */ /* 0x000fc8000f8e02ff */
[----:B------:R-:W-:Y:S02]  /*0290*/  ULEA UR5, UR5, UR4, 0x2 ;  /* 0x0000000405057291 */ /* 0x000fe4000f8e10ff */
[----:B------:R-:W-:-:S04]  /*02a0*/  LEA R11, R4, UR4, 0x2 ;  /* 0x00000004040b7c11 */ /* 0x000fc8000f8e10ff */
[----:B0-----:R-:W-:Y:S01]  /*02b0*/  LEA R7, R4, UR5, 0x2 ;  /* 0x0000000504077c11 */ /* 0x001fe2000f8e10ff */
[----:B--2---:R0:W-:Y:S04]  /*02c0*/  STS [R11], R10 ;  /* 0x0000000a0b007388 */ /* 0x0041e80000000800 */
[----:B---3--:R0:W-:Y:S01]  /*02d0*/  STS [R7], R12 ;  /* 0x0000000c07007388 */ /* 0x0081e20000000800 */
[----:B------:R-:W-:Y:S06]  /*02e0*/  BAR.SYNC.DEFER_BLOCKING 0x0 ;  /* 0x0000000000007b1d */ /* 0x000fec0000010000 */
[----:B------:R-:W-:Y:S05]  /*02f0*/  @P0 EXIT ;  /* 0x000000000000094d */ /* 0x000fea0003800000 */
[----:B0-----:R-:W0:Y:S01]  /*0300*/  LDC.64 R6, c[0x0][0x398] ;  /* 0x0000e600ff067b82 */ /* 0x001e220000000a00 */
[----:B------:R-:W1:Y:S02]  /*0310*/  LDCU UR6, c[0x0][0x388] ;  /* 0x00007100ff0677ac */ /* 0x000e640008000800 */
[----:B-1----:R-:W-:-:S04]  /*0320*/  IMAD R3, R2, UR6, R3 ;  /* 0x0000000602037c24 */ /* 0x002fc8000f8e0203 */
[----:B0-----:R-:W-:-:S05]  /*0330*/  IMAD.WIDE R2, R3, 0x4, R6 ;  /* 0x0000000403027825 */ /* 0x001fca00078e0206 */
[----:B------:R0:W5:Y:S01]  /*0340*/  LDG.E R9, desc[UR10][R2.64] ;  /* 0x0000000a02097981 */ /* 0x000162000c1e1900 */
[----:B------:R-:W-:-:S09]  /*0350*/  UISETP.GE.AND UP0, UPT, UR12, 0x1, UPT ;  /* 0x000000010c00788c */ /* 0x000fd2000bf06270 */
[----:B0-----:R-:W-:Y:S05]  /*0360*/  BRA.U !UP0, `(.L_x_0) ;  /* 0x0000000508987547 */ /* 0x001fea000b800000 */
[----:B------:R-:W-:Y:S01]  /*0370*/  UISETP.GE.U32.AND UP1, UPT, UR12, 0x8, UPT ;  /* 0x000000080c00788c */ /* 0x000fe2000bf26070 */
[----:B------:R-:W-:Y:S01]  /*0380*/  IMAD.MOV.U32 R4, RZ, RZ, RZ ;  /* 0x000000ffff047224 */ /* 0x000fe200078e00ff */
[----:B------:R-:W-:-:S04]  /*0390*/  ULOP3.LUT UR6, UR12, 0x7, URZ, 0xc0, !UPT ;  /* 0x000000070c067892 */ /* 0x000fc8000f8ec0ff */
[----:B------:R-:W-:-:S03]  /*03a0*/  UISETP.NE.AND UP0, UPT, UR6, URZ, UPT ;  /* 0x000000ff0600728c */ /* 0x000fc6000bf05270 */
[----:B------:R-:W-:Y:S08]  /*03b0*/  BRA.U !UP1, `(.L_x_1) ;  /* 0x0000000109b47547 */ /* 0x000ff0000b800000 */
[----:B------:R-:W-:Y:S01]  /*03c0*/  USHF.L.U32 UR8, UR12, 0x2, URZ ;  /* 0x000000020c087899 */ /* 0x000fe200080006ff */
[----:B------:R-:W-:Y:S01]  /*03d0*/  IMAD.U32 R7, RZ, RZ, UR4 ;  /* 0x00000004ff077e24 */ /* 0x000fe2000f8e00ff */
[----:B------:R-:W-:Y:S01]  /*03e0*/  ULOP3.LUT UR7, UR12, 0x7ffffff8, URZ, 0xc0, !UPT ;  /* 0x7ffffff80c077892 */ /* 0x000fe2000f8ec0ff */
[----:B------:R-:W-:-:S03]  /*03f0*/  LEA R6, R5, UR4, 0x2 ;  /* 0x0000000405067c11 */ /* 0x000fc6000f8e10ff */
[----:B------:R-:W-:Y:S01]  /*0400*/  LEA R4, R0, UR8, 0x2 ;  /* 0x0000000800047c11 */ /* 0x000fe2000f8e10ff */
[----:B------:R-:W-:-:S04]  /*0410*/  UIADD3 UR9, UPT, UPT, -UR7, URZ, URZ ;  /* 0x000000ff07097290 */ /* 0x000fc8000fffe1ff */
[----:B------:R-:W-:Y:S01]  /*0420*/  IMAD R7, R4, UR12, R7 ;  /* 0x0000000c04077c24 */ /* 0x000fe2000f8e0207 */
[----:B------:R-:W-:-:S03]  /*0430*/  MOV R4, UR7 ;  /* 0x0000000700047c02 */ /* 0x000fc60008000f00 */
[----:B------:R-:W-:-:S07]  /*0440*/  VIADD R7, R7, 0x10 ;  /* 0x0000001007077836 */ /* 0x000fce0000000000 */
.L_x_2:
[----:B------:R-:W-:Y:S01]  /*0450*/  LDS R22, [R7+-0x10] ;  /* 0xfffff00007167984 */ /* 0x000fe20000000800 */
[----:B------:R-:W-:Y:S01]  /*0460*/  VIADD R17, R6, UR8 ;  /* 0x0000000806117c36 */ /* 0x000fe20008000000 */
[----:B------:R-:W-:Y:S02]  /*0470*/  UIADD3 UR9, UPT, UPT, UR9, 0x8, URZ ;  /* 0x0000000809097890 */ /* 0x000fe4000fffe0ff */
[----:B------:R-:W0:Y:S01]  /*0480*/  LDS R24, [R6] ;  /* 0x0000000006187984 */ /* 0x000e220000000800 */
[----:B------:R-:W-:Y:S01]  /*0490*/  VIADD R14, R17, UR8 ;  /* 0x00000008110e7c36 */ /* 0x000fe20008000000 */
[----:B------:R-:W-:Y:S02]  /*04a0*/  UISETP.NE.AND UP1, UPT, UR9, URZ, UPT ;  /* 0x000000ff0900728c */ /* 0x000fe4000bf25270 */
[----:B------:R-:W-:Y:S02]  /*04b0*/  LDS R13, [R7+-0xc] ;  /* 0xfffff400070d7984 */ /* 0x000fe40000000800 */
[----:B------:R-:W-:-:S02]  /*04c0*/  IADD3 R15, PT, PT, R14, UR8, RZ ;  /* 0x000000080e0f7c10 */ /* 0x000fc4000fffe0ff */
[----:B------:R-:W1:Y:S03]  /*04d0*/  LDS R16, [R6+UR8] ;  /* 0x0000000806107984 */ /* 0x000e660008000800 */
[----:B------:R-:W-:Y:S01]  /*04e0*/  VIADD R19, R15, UR8 ;  /* 0x000000080f137c36 */ /* 0x000fe20008000000 */
[----:B------:R-:W-:Y:S03]  /*04f0*/  LDS R8, [R7+-0x8] ;  /* 0xfffff80007087984 */ /* 0x000fe60000000800 */
[----:B------:R-:W-:Y:S01]  /*0500*/  VIADD R23, R19, UR8 ;  /* 0x0000000813177c36 */ /* 0x000fe20008000000 */
[----:B------:R-:W2:Y:S03]  /*0510*/  LDS R17, [R17+UR8] ;  /* 0x0000000811117984 */ /* 0x000ea60008000800 */
[----:B------:R-:W-:Y:S01]  /*0520*/  VIADD R20, R23, UR8 ;  /* 0x0000000817147c36 */ /* 0x000fe20008000000 */
[----:B------:R-:W-:Y:S04]  /*0530*/  LDS R11, [R7+-0x4] ;  /* 0xfffffc00070b7984 */ /* 0x000fe80000000800 */
[----:B------:R-:W3:Y:S04]  /*0540*/  LDS R14, [R14+UR8] ;  /* 0x000000080e0e7984 */ /* 0x000ee80008000800 */
[----:B------:R-:W-:Y:S04]  /*0550*/  LDS R10, [R7] ;  /* 0x00000000070a7984 */ /* 0x000fe80000000800 */
[----:B------:R-:W4:Y:S04]  /*0560*/  LDS R15, [R15+UR8] ;  /* 0x000000080f0f7984 */ /* 0x000f280008000800 */
[----:B------:R-:W-:Y:S04]  /*0570*/  LDS R12, [R7+0x4] ;  /* 0x00000400070c7984 */ /* 0x000fe80000000800 */
[----:B------:R-:W4:Y:S01]  /*0580*/  LDS R19, [R19+UR8] ;  /* 0x0000000813137984 */ /* 0x000f220008000800 */
[----:B0----5:R-:W-:-:S02]  /*0590*/  VIADDMNMX R22, R24, R22, R9, PT ;  /* 0x0000001618167246 */ /* 0x021fc40003800109 */
[----:B------:R-:W-:Y:S01]  /*05a0*/  MOV R9, UR12 ;  /* 0x0000000c00097c02 */ /* 0x000fe20008000f00 */
[----:B------:R-:W-:Y:S04]  /*05b0*/  LDS R18, [R7+0x8] ;  /* 0x0000080007127984 */ /* 0x000fe80000000800 */
[----:B------:R-:W0:Y:S01]  /*05c0*/  LDS R23, [R23+UR8] ;  /* 0x0000000817177984 */ /* 0x000e220008000800 */
[----:B-1----:R-:W-:Y:S01]  /*05d0*/  VIADDMNMX R13, R16, R13, R22, PT ;  /* 0x0000000d100d7246 */ /* 0x002fe20003800116 */
[----:B------:R-:W-:Y:S02]  /*05e0*/  IMAD R6, R9, 0x20, R6 ;  /* 0x0000002009067824 */ /* 0x000fe400078e0206 */
[----:B------:R1:W-:Y:S04]  /*05f0*/  LDS R21, [R7+0xc] ;  /* 0x00000c0007157984 */ /* 0x0003e80000000800 */
[----:B------:R-:W0:Y:S01]  /*0600*/  LDS R20, [R20+UR8] ;  /* 0x0000000814147984 */ /* 0x000e220008000800 */
[----:B--2---:R-:W-:Y:S01]  /*0610*/  VIADDMNMX R8, R17, R8, R13, PT ;  /* 0x0000000811087246 */ /* 0x004fe2000380010d */
[----:B-1----:R-:W-:-:S03]  /*0620*/  VIADD R7, R7, 0x20 ;  /* 0x0000002007077836 */ /* 0x002fc60000000000 */
[----:B---3--:R-:W-:-:S04]  /*0630*/  VIADDMNMX R8, R14, R11, R8, PT ;  /* 0x0000000b0e087246 */ /* 0x008fc80003800108 */
[----:B----4-:R-:W-:-:S04]  /*0640*/  VIADDMNMX R8, R15, R10, R8, PT ;  /* 0x0000000a0f087246 */ /* 0x010fc80003800108 */
[----:B------:R-:W-:-:S04]  /*0650*/  VIADDMNMX R8, R19, R12, R8, PT ;  /* 0x0000000c13087246 */ /* 0x000fc80003800108 */
[----:B0-----:R-:W-:-:S04]  /*0660*/  VIADDMNMX R8, R23, R18, R8, PT ;  /* 0x0000001217087246 */ /* 0x001fc80003800108 */
[----:B------:R-:W-:Y:S01]  /*0670*/  VIADDMNMX R9, R20, R21, R8, PT ;  /* 0x0000001514097246 */ /* 0x000fe20003800108 */
[----:B------:R-:W-:Y:S06]  /*0680*/  BRA.U UP1, `(.L_x_2) ;  /* 0xfffffffd01707547 */ /* 0x000fec000b83ffff */
.L_x_1:
[----:B------:R-:W-:Y:S05]  /*0690*/  BRA.U !UP0, `(.L_x_0) ;  /* 0x0000000108cc7547 */ /* 0x000fea000b800000 */
[----:B------:R-:W-:Y:S02]  /*06a0*/  UISETP.GE.U32.AND UP0, UPT, UR6, 0x4, UPT ;  /* 0x000000040600788c */ /* 0x000fe4000bf06070 */
[----:B------:R-:W-:-:S04]  /*06b0*/  ULOP3.LUT UR7, UR12, 0x3, URZ, 0xc0, !UPT ;  /* 0x000000030c077892 */ /* 0x000fc8000f8ec0ff */
[----:B------:R-:W-:-:S03]  /*06c0*/  UISETP.NE.AND UP1, UPT, UR7, URZ, UPT ;  /* 0x000000ff0700728c */ /* 0x000fc6000bf25270 */
[----:B------:R-:W-:Y:S08]  /*06d0*/  BRA.U !UP0, `(.L_x_3) ;  /* 0x0000000108547547 */ /* 0x000ff0000b800000 */
[----:B------:R-:W-:Y:S02]  /*06e0*/  IMAD R7, R4, UR12, R5 ;  /* 0x0000000c04077c24 */ /* 0x000fe4000f8e0205 */
[----:B------:R-:W-:Y:S02]  /*06f0*/  IMAD R6, R0, UR12, R4 ;  /* 0x0000000c00067c24 */ /* 0x000fe4000f8e0204 */
[----:B------:R-:W-:Y:S01]  /*0700*/  IMAD.U32 R15, RZ, RZ, UR12 ;  /* 0x0000000cff0f7e24 */ /* 0x000fe2000f8e00ff */
[----:B------:R-:W-:Y:S01]  /*0710*/  LEA R7, R7, UR4, 0x2 ;  /* 0x0000000407077c11 */ /* 0x000fe2000f8e10ff */
[----:B------:R-:W-:Y:S01]  /*0720*/  VIADD R4, R4, 0x4 ;  /* 0x0000000404047836 */ /* 0x000fe20000000000 */
[----:B------:R-:W-:Y:S02]  /*0730*/  LEA R6, R6, UR5, 0x2 ;  /* 0x0000000506067c11 */ /* 0x000fe4000f8e10ff */
[C---:B------:R-:W-:Y:S01]  /*0740*/  LEA R12, R15.reuse, R7, 0x2 ;  /* 0x000000070f0c7211 */ /* 0x040fe200078e10ff */
[----:B------:R-:W-:Y:S04]  /*0750*/  LDS R10, [R7] ;  /* 0x00000000070a7984 */ /* 0x000fe80000000800 */
[----:B------:R-:W0:Y:S01]  /*0760*/  LDS R8, [R6] ;  /* 0x0000000006087984 */ /* 0x000e220000000800 */
[----:B------:R-:W-:-:S03]  /*0770*/  IMAD R14, R15, 0x4, R12 ;  /* 0x000000040f0e7824 */ /* 0x000fc600078e020c */
[----:B------:R-:W-:Y:S01]  /*0780*/  LDS R11, [R6+0x4] ;  /* 0x00000400060b7984 */ /* 0x000fe20000000800 */
[----:B------:R-:W-:-:S03]  /*0790*/  IMAD R16, R15, 0x4, R14 ;  /* 0x000000040f107824 */ /* 0x000fc600078e020e */
[----:B------:R-:W1:Y:S04]  /*07a0*/  LDS R12, [R12] ;  /* 0x000000000c0c7984 */ /* 0x000e680000000800 */
[----:B------:R-:W-:Y:S04]  /*07b0*/  LDS R13, [R6+0x8] ;  /* 0x00000800060d7984 */ /* 0x000fe80000000800 */
[----:B------:R-:W2:Y:S04]  /*07c0*/  LDS R14, [R14] ;  /* 0x000000000e0e7984 */ /* 0x000ea80000000800 */
[----:B------:R-:W-:Y:S04]  /*07d0*/  LDS R15, [R6+0xc] ;  /* 0x00000c00060f7984 */ /* 0x000fe80000000800 */
[----:B------:R-:W3:Y:S01]  /*07e0*/  LDS R16, [R16] ;  /* 0x0000000010107984 */ /* 0x000ee20000000800 */
[----:B0----5:R-:W-:-:S04]  /*07f0*/  VIADDMNMX R8, R10, R8, R9, PT ;  /* 0x000000080a087246 */ /* 0x021fc80003800109 */
[----:B-1----:R-:W-:-:S04]  /*0800*/  VIADDMNMX R8, R12, R11, R8, PT ;  /* 0x0000000b0c087246 */ /* 0x002fc80003800108 */
[----:B--2---:R-:W-:-:S04]  /*0810*/  VIADDMNMX R8, R14, R13, R8, PT ;  /* 0x0000000d0e087246 */ /* 0x004fc80003800108 */
[----:B---3--:R-:W-:-:S07]  /*0820*/  VIADDMNMX R9, R16, R15, R8, PT ;  /* 0x0000000f10097246 */ /* 0x008fce0003800108 */
.L_x_3:
[----:B------:R-:W-:Y:S05]  /*0830*/  BRA.U !UP1, `(.L_x_0) ;  /* 0x0000000109647547 */ /* 0x000fea000b800000 */
[----:B------:R-:W-:Y:S02]  /*0840*/  UISETP.NE.AND UP0, UPT, UR7, 0x1, UPT ;  /* 0x000000010700788c */ /* 0x000fe4000bf05270 */
[----:B------:R-:W-:-:S04]  /*0850*/  ULOP3.LUT UR6, UR12, 0x1, URZ, 0xc0, !UPT ;  /* 0x000000010c067892 */ /* 0x000fc8000f8ec0ff */
[----:B------:R-:W-:-:S03]  /*0860*/  UISETP.NE.U32.AND UP1, UPT, UR6, 0x1, UPT ;  /* 0x000000010600788c */ /* 0x000fc6000bf25070 */
[----:B------:R-:W-:Y:S08]  /*0870*/  BRA.U !UP0, `(.L_x_4) ;  /* 0x0000000108347547 */ /* 0x000ff0000b800000 */
[----:B------:R-:W-:Y:S01]  /*0880*/  IMAD R7, R4, UR12, R5 ;  /* 0x0000000c04077c24 */ /* 0x000fe2000f8e0205 */
[----:B------:R-:W-:Y:S01]  /*0890*/  MOV R10, UR12 ;  /* 0x0000000c000a7c02 */ /* 0x000fe20008000f00 */
[----:B------:R-:W-:Y:S02]  /*08a0*/  IMAD R6, R0, UR12, R4 ;  /* 0x0000000c00067c24 */ /* 0x000fe4000f8e0204 */
[----:B------:R-:W-:Y:S01]  /*08b0*/  VIADD R4, R4, 0x2 ;  /* 0x0000000204047836 */ /* 0x000fe20000000000 */
[----:B------:R-:W-:Y:S02]  /*08c0*/  LEA R7, R7, UR4, 0x2 ;  /* 0x0000000407077c11 */ /* 0x000fe4000f8e10ff */
[----:B------:R-:W-:-:S03]  /*08d0*/  LEA R6, R6, UR5, 0x2 ;  /* 0x0000000506067c11 */ /* 0x000fc6000f8e10ff */
[----:B------:R-:W-:Y:S02]  /*08e0*/  IMAD R10, R10, 0x4, R7 ;  /* 0x000000040a0a7824 */ /* 0x000fe400078e0207 */
[----:B------:R-:W-:Y:S04]  /*08f0*/  LDS R7, [R7] ;  /* 0x0000000007077984 */ /* 0x000fe80000000800 */
[----:B------:R-:W0:Y:S04]  /*0900*/  LDS R8, [R6] ;  /* 0x0000000006087984 */ /* 0x000e280000000800 */
[----:B------:R-:W-:Y:S04]  /*0910*/  LDS R11, [R6+0x4] ;  /* 0x00000400060b7984 */ /* 0x000fe80000000800 */
[----:B------:R-:W1:Y:S01]  /*0920*/  LDS R10, [R10] ;  /* 0x000000000a0a7984 */ /* 0x000e620000000800 */
[----:B0----5:R-:W-:-:S04]  /*0930*/  VIADDMNMX R8, R7, R8, R9, PT ;  /* 0x0000000807087246 */ /* 0x021fc80003800109 */
[----:B-1----:R-:W-:-:S07]  /*0940*/  VIADDMNMX R9, R10, R11, R8, PT ;  /* 0x0000000b0a097246 */ /* 0x002fce0003800108 */
.L_x_4:
[----:B------:R-:W-:Y:S05]  /*0950*/  BRA.U UP1, `(.L_x_0) ;  /* 0x00000001011c7547 */ /* 0x000fea000b800000 */
[----:B------:R-:W-:Y:S02]  /*0960*/  IMAD R0, R0, UR12, R4 ;  /* 0x0000000c00007c24 */ /* 0x000fe4000f8e0204 */
[----:B------:R-:W-:-:S03]  /*0970*/  IMAD R4, R4, UR12, R5 ;  /* 0x0000000c04047c24 */ /* 0x000fc6000f8e0205 */
[----:B------:R-:W-:Y:S02]  /*0980*/  LEA R0, R0, UR5, 0x2 ;  /* 0x0000000500007c11 */ /* 0x000fe4000f8e10ff */
[----:B------:R-:W-:-:S04]  /*0990*/  LEA R4, R4, UR4, 0x2 ;  /* 0x0000000404047c11 */ /* 0x000fc8000f8e10ff */
[----:B------:R-:W-:Y:S04]  /*09a0*/  LDS R0, [R0] ;  /* 0x0000000000007984 */ /* 0x000fe80000000800 */
[----:B------:R-:W0:Y:S02]  /*09b0*/  LDS R4, [R4] ;  /* 0x0000000004047984 */ /* 0x000e240000000800 */
[----:B0----5:R-:W-:-:S07]  /*09c0*/  VIADDMNMX R9, R4, R0, R9, PT ;  /* 0x0000000004097246 */ /* 0x021fce0003800109 */
.L_x_0:
[----:B-----5:R-:W-:Y:S01]  /*09d0*/  STG.E desc[UR10][R2.64], R9 ;  /* 0x0000000902007986 */ /* 0x020fe2000c10190a */
[----:B------:R-:W-:Y:S05]  /*09e0*/  EXIT ;  /* 0x000000000000794d */ /* 0x000fea0003800000 */
.L_x_5:
[----:B------:R-:W-:-:S00]  /*09f0*/  BRA `(.L_x_5) ;  /* 0xfffffffc00fc7947 */ /* 0x000fc0000383ffff */
[----:B------:R-:W-:-:S00]  /*0a00*/  NOP ;  /* 0x0000000000007918 */ /* 0x000fc00000000000 */
[----:B------:R-:W-:-:S00]  /*0a10*/  NOP ;  /* 0x0000000000007918 */ /* 0x000fc00000000000 */
[----:B------:R-:W-:-:S00]  /*0a20*/  NOP ;  /* 0x0000000000007918 */ /* 0x000fc00000000000 */
[----:B------:R-:W-:-:S00]  /*0a30*/  NOP ;  /* 0x0000000000007918 */ /* 0x000fc00000000000 */
[----:B------:R-:W-:-:S00]  /*0a40*/  NOP ;  /* 0x0000000000007918 */ /* 0x000fc00000000000 */
[----:B------:R-:W-:-:S00]  /*0a50*/  NOP ;  /* 0x0000000000007918 */ /* 0x000fc00000000000 */
[----:B------:R-:W-:-:S00]  /*0a60*/  NOP ;  /* 0x0000000000007918 */ /* 0x000fc00000000000 */
[----:B------:R-:W-:-:S00]  /*0a70*/  NOP ;  /* 0x0000000000007918 */ /* 0x000fc00000000000 */
.L_x_22:


//--------------------- .text._Z32_blocked_fw_partial_dependent_phimiPii --------------------------
	.section	.text._Z32_blocked_fw_partial_dependent_phimiPii,"ax",@progbits
	.align	128
.text._Z32_blocked_fw_partial_dependent_phimiPii:
        .type           _Z32_blocked_fw_partial_dependent_phimiPii,@function
        .size           _Z32_blocked_fw_partial_dependent_phimiPii,(.L_x_23 - _Z32_blocked_fw_partial_dependent_phimiPii)
        .other          _Z32_blocked_fw_partial_dependent_phimiPii,@"STO_CUDA_ENTRY STV_DEFAULT"
_Z32_blocked_fw_partial_dependent_phimiPii:
[----:B------:R-:W-:Y:S08]  /*0000*/  LDC R1, c[0x0][0x37c] ;  /* 0x0000df00ff017b82 */ /* 0x000ff00000000800 */
[----:B------:R-:W0:Y:S08]  /*0010*/  S2UR UR4, SR_CTAID.X ;  /* 0x00000000000479c3 */ /* 0x000e300000002500 */
[----:B------:R-:W0:Y:S02]  /*0020*/  LDC R5, c[0x0][0x380] ;  /* 0x0000e000ff057b82 */ /* 0x000e240000000800 */
[----:B0-----:R-:W-:-:S13]  /*0030*/  ISETP.NE.AND P0, PT, R5, UR4, PT ;  /* 0x0000000405007c0c */ /* 0x001fda000bf05270 */
[----:B------:R-:W-:Y:S05]  /*0040*/  @!P0 EXIT ;  /* 0x000000000000894d */ /* 0x000fea0003800000 */
[----:B------:R-:W0:Y:S01]  /*0050*/  S2R R13, SR_TID.Y ;  /* 0x00000000000d7919 */ /* 0x000e220000002200 */
[----:B------:R-:W1:Y:S01]  /*0060*/  LDCU UR5, c[0x0][0x3a0] ;  /* 0x00007400ff0577ac */ /* 0x000e620008000800 */
[----:B------:R-:W2:Y:S01]  /*0070*/  S2UR UR6, SR_CTAID.Y ;  /* 0x00000000000679c3 */ /* 0x000ea20000002600 */
[----:B------:R-:W-:Y:S01]  /*0080*/  IMAD.MOV.U32 R10, RZ, RZ, 0x20000000 ;  /* 0x20000000ff0a7424 */ /* 0x000fe200078e00ff */
[----:B------:R-:W3:Y:S01]  /*0090*/  S2R R0, SR_TID.X ;  /* 0x0000000000007919 */ /* 0x000ee20000002100 */
[----:B------:R-:W4:Y:S01]  /*00a0*/  LDCU UR7, c[0x0][0x390] ;  /* 0x00007200ff0777ac */ /* 0x000f220008000800 */
[----:B------:R-:W-:Y:S01]  /*00b0*/  IMAD.MOV.U32 R12, RZ, RZ, 0x20000000 ;  /* 0x20000000ff0c7424 */ /* 0x000fe200078e00ff */
[----:B------:R-:W5:Y:S01]  /*00c0*/  LDCU UR8, c[0x0][0x388] ;  /* 0x00007100ff0877ac */ /* 0x000f620008000800 */
[----:B------:R-:W5:Y:S01]  /*00d0*/  LDCU.64 UR10, c[0x0][0x358] ;  /* 0x00006b00ff0a77ac */ /* 0x000f620008000a00 */
[----:B-1----:R-:W-:Y:S01]  /*00e0*/  IMAD.U32 R6, RZ, RZ, UR5 ;  /* 0x00000005ff067e24 */ /* 0x002fe2000f8e00ff */
[----:B--2---:R-:W-:Y:S01]  /*00f0*/  ISETP.NE.AND P0, PT, RZ, UR6, PT ;  /* 0x00000006ff007c0c */ /* 0x004fe2000bf05270 */
[----:B0-----:R-:W-:-:S02]  /*0100*/  IMAD R4, R5, UR5, R13 ;  /* 0x0000000505047c24 */ /* 0x001fc4000f8e020d */
[----:B---3--:R-:W-:-:S05]  /*0110*/  IMAD R5, R5, UR5, R0 ;  /* 0x0000000505057c24 */ /* 0x008fca000f8e0200 */
[----:B------:R-:W-:-:S04]  /*0120*/  VIMNMX R2, PT, PT, R4, R5, !PT ;  /* 0x0000000504027248 */ /* 0x000fc80007fe0100 */
[----:B----4-:R-:W-:Y:S02]  /*0130*/  ISETP.GE.AND P1, PT, R2, UR7, PT ;  /* 0x0000000702007c0c */ /* 0x010fe4000bf26270 */
[----:B------:R-:W0:Y:S11]  /*0140*/  LDC.64 R2, c[0x0][0x398] ;  /* 0x0000e600ff027b82 */ /* 0x000e360000000a00 */
[----:B-----5:R-:W-:-:S02]  /*0150*/  @!P1 IMAD R9, R4, UR8, R5 ;  /* 0x0000000804099c24 */ /* 0x020fc4000f8e0205 */
[C---:B------:R-:W-:Y:S02]  /*0160*/  @P0 IMAD R4, R6.reuse, UR4, R13 ;  /* 0x0000000406040c24 */ /* 0x040fe4000f8e020d */
[----:B------:R-:W-:-:S05]  /*0170*/  @!P0 IMAD R5, R6, UR4, R0 ;  /* 0x0000000406058c24 */ /* 0x000fca000f8e0200 */
[C---:B------:R-:W-:Y:S01]  /*0180*/  VIMNMX R14, PT, PT, R4.reuse, R5, !PT ;  /* 0x00000005040e7248 */ /* 0x040fe20007fe0100 */
[----:B------:R-:W-:-:S03]  /*0190*/  IMAD R5, R4, UR8, R5 ;  /* 0x0000000804057c24 */ /* 0x000fc6000f8e0205 */
[----:B------:R-:W-:Y:S01]  /*01a0*/  ISETP.GE.AND P2, PT, R14, UR7, PT ;  /* 0x000000070e007c0c */ /* 0x000fe2000bf46270 */
[----:B0-----:R-:W-:-:S04]  /*01b0*/  @!P1 IMAD.WIDE R8, R9, 0x4, R2 ;  /* 0x0000000409089825 */ /* 0x001fc800078e0202 */
[----:B------:R-:W-:Y:S01]  /*01c0*/  IMAD.WIDE R2, R5, 0x4, R2 ;  /* 0x0000000405027825 */ /* 0x000fe200078e0202 */
[----:B------:R-:W2:Y:S07]  /*01d0*/  @!P1 LDG.E R10, desc[UR10][R8.64] ;  /* 0x0000000a080a9981 */ /* 0x000eae000c1e1900 */
[----:B------:R-:W3:Y:S01]  /*01e0*/  @!P2 LDG.E R12, desc[UR10][R2.64] ;  /* 0x0000000a020ca981 */ /* 0x000ee2000c1e1900 */
[----:B------:R-:W-:Y:S01]  /*01f0*/  UIMAD UR4, UR5, UR5, URZ ;  /* 0x00000005050472a4 */ /* 0x000fe2000f8e02ff */
[----:B------:R-:W-:Y:S01]  /*0200*/  MOV R4, 0x400 ;  /* 0x0000040000047802 */ /* 0x000fe20000000f00 */
[----:B------:R-:W-:Y:S01]  /*0210*/  IMAD R5, R13, UR5, RZ ;  /* 0x000000050d057c24 */ /* 0x000fe2000f8e02ff */
[----:B------:R-:W0:Y:S01]  /*0220*/  S2R R7, SR_CgaCtaId ;  /* 0x0000000000077919 */ /* 0x000e220000008800 */
[----:B------:R-:W-:Y:S01]  /*0230*/  USHF.L.U32 UR4, UR4, 0x2, URZ ;  /* 0x0000000204047899 */ /* 0x000fe200080006ff */
[----:B------:R-:W-:-:S02]  /*0240*/  ISETP.GE.AND P1, PT, R14, UR7, PT ;  /* 0x000000070e007c0c */ /* 0x000fc4000bf26270 */
[----:B0-----:R-:W-:Y:S02]  /*0250*/  LEA R4, R7, R4, 0x18 ;  /* 0x0000000407047211 */ /* 0x001fe400078ec0ff */
[----:B------:R-:W-:-:S03]  /*0260*/  IADD3 R7, PT, PT, R5, R0, RZ ;  /* 0x0000000005077210 */ /* 0x000fc60007ffe0ff */
[----:B------:R-:W-:Y:S02]  /*0270*/  VIADD R6, R4, UR4 ;  /* 0x0000000404067c36 */ /* 0x000fe40008000000 */
[----:B------:R-:W-:-:S03]  /*0280*/  IMAD R11, R7, 0x4, R4 ;  /* 0x00000004070b7824 */ /* 0x000fc600078e0204 */
[----:B------:R-:W-:Y:S02]  /*0290*/  LEA R7, R7, R6, 0x2 ;  /* 0x0000000607077211 */ /* 0x000fe400078e10ff */
[----:B--2---:R0:W-:Y:S04]  /*02a0*/  STS [R11], R10 ;  /* 0x0000000a0b007388 */ /* 0x0041e80000000800 */
[----:B---3--:R0:W-:Y:S01]  /*02b0*/  STS [R7], R12 ;  /* 0x0000000c07007388 */ /* 0x0081e20000000800 */
[----:B------:R-:W-:Y:S06]  /*02c0*/  BAR.SYNC.DEFER_BLOCKING 0x0 ;  /* 0x0000000000007b1d */ /* 0x000fec0000010000 */
[----:B------:R-:W-:Y:S05]  /*02d0*/  @!P0 BRA `(.L_x_6) ;  /* 0x0000000800608947 */ /* 0x000fea0003800000 */
[----:B------:R-:W-:-:S09]  /*02e0*/  UISETP.GE.AND UP0, UPT, UR5, 0x1, UPT ;  /* 0x000000010500788c */ /* 0x000fd2000bf06270 */
[----:B------:R-:W-:Y:S05]  /*02f0*/  BRA.U !UP0, `(.L_x_7) ;  /* 0x0000001108b47547 */ /* 0x000fea000b800000 */
[----:B------:R-:W-:Y:S01]  /*0300*/  UIADD3 UR4, UPT, UPT, UR5, -0x1, URZ ;  /* 0xffffffff05047890 */ /* 0x000fe2000fffe0ff */
[----:B------:R-:W-:Y:S01]  /*0310*/  IMAD.MOV.U32 R9, RZ, RZ, RZ ;  /* 0x000000ffff097224 */ /* 0x000fe200078e00ff */
[----:B------:R-:W-:Y:S02]  /*0320*/  ULOP3.LUT UR6, UR5, 0x7, URZ, 0xc0, !UPT ;  /* 0x0000000705067892 */ /* 0x000fe4000f8ec0ff */
[----:B------:R-:W-:Y:S02]  /*0330*/  UISETP.GE.U32.AND UP1, UPT, UR4, 0x7, UPT ;  /* 0x000000070400788c */ /* 0x000fe4000bf26070 */
[----:B------:R-:W-:-:S07]  /*0340*/  UISETP.NE.AND UP0, UPT, UR6, URZ, UPT ;  /* 0x000000ff0600728c */ /* 0x000fce000bf05270 */
[----:B------:R-:W-:Y:S05]  /*0350*/  BRA.U !UP1, `(.L_x_8) ;  /* 0x0000000509187547 */ /* 0x000fea000b800000 */
[----:B------:R-:W-:Y:S01]  /*0360*/  USHF.L.U32 UR8, UR5, 0x2, URZ ;  /* 0x0000000205087899 */ /* 0x000fe200080006ff */
[----:B------:R-:W-:Y:S01]  /*0370*/  IMAD R8, R0, 0x4, R4 ;  /* 0x0000000400087824 */ /* 0x000fe200078e0204 */
[----:B------:R-:W-:Y:S01]  /*0380*/  ULOP3.LUT UR7, UR5, 0x7ffffff8, URZ, 0xc0, !UPT ;  /* 0x7ffffff805077892 */ /* 0x000fe2000f8ec0ff */
[----:B------:R-:W1:Y:S03]  /*0390*/  LDCU UR4, c[0x0][0x3a0] ;  /* 0x00007400ff0477ac */ /* 0x000e660008000800 */
[----:B------:R-:W-:Y:S01]  /*03a0*/  LEA R9, R13, UR8, 0x2 ;  /* 0x000000080d097c11 */ /* 0x000fe2000f8e10ff */
[----:B------:R-:W-:-:S04]  /*03b0*/  UIADD3 UR9, UPT, UPT, -UR7, URZ, URZ ;  /* 0x000000ff07097290 */ /* 0x000fc8000fffe1ff */
[----:B0-----:R-:W-:Y:S01]  /*03c0*/  IMAD R10, R9, UR5, R4 ;  /* 0x00000005090a7c24 */ /* 0x001fe2000f8e0204 */
[----:B------:R-:W-:-:S03]  /*03d0*/  MOV R9, UR7 ;  /* 0x0000000700097c02 */ /* 0x000fc60008000f00 */
[----:B------:R-:W-:-:S07]  /*03e0*/  VIADD R10, R10, 0x10 ;  /* 0x000000100a0a7836 */ /* 0x000fce0000000000 */
.L_x_9:
[----:B------:R-:W-:Y:S01]  /*03f0*/  LDS R11, [R10+-0x10] ;  /* 0xfffff0000a0b7984 */ /* 0x000fe20000000800 */
[----:B------:R-:W-:Y:S01]  /*0400*/  UIADD3 UR9, UPT, UPT, UR9, 0x8, URZ ;  /* 0x0000000809097890 */ /* 0x000fe2000fffe0ff */
[----:B-1----:R-:W-:Y:S02]  /*0410*/  UMOV UR5, UR4 ;  /* 0x0000000400057c82 */ /* 0x002fe40008000000 */
[----:B------:R-:W0:Y:S01]  /*0420*/  LDS R13, [R8] ;  /* 0x00000000080d7984 */ /* 0x000e220000000800 */
[----:B------:R-:W-:Y:S01]  /*0430*/  UISETP.NE.AND UP1, UPT, UR9, URZ, UPT ;  /* 0x000000ff0900728c */ /* 0x000fe2000bf25270 */
[----:B0-2---:R-:W-:Y:S01]  /*0440*/  VIADDMNMX R12, R13, R11, R12, PT ;  /* 0x0000000b0d0c7246 */ /* 0x005fe2000380010c */
[----:B------:R-:W-:Y:S06]  /*0450*/  BAR.SYNC.DEFER_BLOCKING 0x0 ;  /* 0x0000000000007b1d */ /* 0x000fec0000010000 */
[----:B------:R-:W-:Y:S02]  /*0460*/  STS [R7], R12 ;  /* 0x0000000c07007388 */ /* 0x000fe40000000800 */
[----:B------:R-:W-:Y:S06]  /*0470*/  BAR.SYNC.DEFER_BLOCKING 0x0 ;  /* 0x0000000000007b1d */ /* 0x000fec0000010000 */
[----:B------:R-:W-:Y:S04]  /*0480*/  LDS R11, [R10+-0xc] ;  /* 0xfffff4000a0b7984 */ /* 0x000fe80000000800 */
[----:B------:R-:W0:Y:S02]  /*0490*/  LDS R13, [R8+UR8] ;  /* 0x00000008080d7984 */ /* 0x000e240008000800 */
[----:B0-----:R-:W-:Y:S01]  /*04a0*/  VIADDMNMX R14, R13, R11, R12, PT ;  /* 0x0000000b0d0e7246 */ /* 0x001fe2000380010c */
[----:B------:R-:W-:Y:S01]  /*04b0*/  BAR.SYNC.DEFER_BLOCKING 0x0 ;  /* 0x0000000000007b1d */ /* 0x000fe20000010000 */
[----:B------:R-:W-:-:S05]  /*04c0*/  VIADD R11, R8, UR8 ;  /* 0x00000008080b7c36 */ /* 0x000fca0008000000 */
[----:B------:R-:W-:Y:S01]  /*04d0*/  IADD3 R12, PT, PT, R11, UR8, RZ ;  /* 0x000000080b0c7c10 */ /* 0x000fe2000fffe0ff */
[----:B------:R-:W-:Y:S01]  /*04e0*/  STS [R7], R14 ;  /* 0x0000000e07007388 */ /* 0x000fe20000000800 */
[----:B------:R-:W-:Y:S06]  /*04f0*/  BAR.SYNC.DEFER_BLOCKING 0x0 ;  /* 0x0000000000007b1d */ /* 0x000fec0000010000 */
[----:B------:R-:W-:Y:S04]  /*0500*/  LDS R15, [R11+UR8] ;  /* 0x000000080b0f7984 */ /* 0x000fe80008000800 */
[----:B------:R-:W0:Y:S02]  /*0510*/  LDS R13, [R10+-0x8] ;  /* 0xfffff8000a0d7984 */ /* 0x000e240000000800 */
[----:B0-----:R-:W-:Y:S01]  /*0520*/  VIADDMNMX R16, R15, R13, R14, PT ;  /* 0x0000000d0f107246 */ /* 0x001fe2000380010e */
[----:B------:R-:W-:Y:S06]  /*0530*/  BAR.SYNC.DEFER_BLOCKING 0x0 ;  /* 0x0000000000007b1d */ /* 0x000fec0000010000 */
[----:B------:R-:W-:Y:S02]  /*0540*/  STS [R7], R16 ;  /* 0x0000001007007388 */ /* 0x000fe40000000800 */
[----:B------:R-:W-:Y:S06]  /*0550*/  BAR.SYNC.DEFER_BLOCKING 0x0 ;  /* 0x0000000000007b1d */ /* 0x000fec0000010000 */
[----:B------:R-:W-:Y:S04]  /*0560*/  LDS R15, [R12+UR8] ;  /* 0x000000080c0f7984 */ /* 0x000fe80008000800 */
[----:B------:R-:W0:Y:S02]  /*0570*/  LDS R13, [R10+-0x4] ;  /* 0xfffffc000a0d7984 */ /* 0x000e240000000800 */
[----:B0-----:R-:W-:Y:S01]  /*0580*/  VIADDMNMX R14, R15, R13, R16, PT ;  /* 0x0000000d0f0e7246 */ /* 0x001fe20003800110 */
[----:B------:R-:W-:Y:S01]  /*0590*/  BAR.SYNC.DEFER_BLOCKING 0x0 ;  /* 0x0000000000007b1d */ /* 0x000fe20000010000 */
[----:B------:R-:W-:-:S05]  /*05a0*/  VIADD R13, R12, UR8 ;  /* 0x000000080c0d7c36 */ /* 0x000fca0008000000 */
[----:B------:R-:W-:Y:S02]  /*05b0*/  STS [R7], R14 ;  /* 0x0000000e07007388 */ /* 0x000fe40000000800 */
[----:B------:R-:W-:Y:S06]  /*05c0*/  BAR.SYNC.DEFER_BLOCKING 0x0 ;  /* 0x0000000000007b1d */ /* 0x000fec0000010000 */
[----:B------:R-:W-:Y:S04]  /*05d0*/  LDS R15, [R13+UR8] ;  /* 0x000000080d0f7984 */ /* 0x000fe80008000800 */
[----:B------:R-:W0:Y:S02]  /*05e0*/  LDS R11, [R10] ;  /* 0x000000000a0b7984 */ /* 0x000e240000000800 */
[----:B0-----:R-:W-:Y:S01]  /*05f0*/  VIADDMNMX R16, R15, R11, R14, PT ;  /* 0x0000000b0f107246 */ /* 0x001fe2000380010e */
[----:B------:R-:W-:Y:S01]  /*0600*/  BAR.SYNC.DEFER_BLOCKING 0x0 ;  /* 0x0000000000007b1d */ /* 0x000fe20000010000 */
[----:B------:R-:W-:-:S05]  /*0610*/  VIADD R11, R13, UR8 ;  /* 0x000000080d0b7c36 */ /* 0x000fca0008000000 */
[----:B------:R-:W-:Y:S01]  /*0620*/  IADD3 R14, PT, PT, R11, UR8, RZ ;  /* 0x000000080b0e7c10 */ /* 0x000fe2000fffe0ff */
[----:B------:R-:W-:Y:S01]  /*0630*/  STS [R7], R16 ;  /* 0x0000001007007388 */ /* 0x000fe20000000800 */
[----:B------:R-:W-:Y:S06]  /*0640*/  BAR.SYNC.DEFER_BLOCKING 0x0 ;  /* 0x0000000000007b1d */ /* 0x000fec0000010000 */
[----:B------:R-:W-:Y:S04]  /*0650*/  LDS R12, [R11+UR8] ;  /* 0x000000080b0c7984 */ /* 0x000fe80008000800 */
[----:B------:R-:W0:Y:S02]  /*0660*/  LDS R15, [R10+0x4] ;  /* 0x000004000a0f7984 */ /* 0x000e240000000800 */
[----:B0-----:R-:W-:Y:S01]  /*0670*/  VIADDMNMX R12, R12, R15, R16, PT ;  /* 0x0000000f0c0c7246 */ /* 0x001fe20003800110 */
[----:B------:R-:W-:Y:S06]  /*0680*/  BAR.SYNC.DEFER_BLOCKING 0x0 ;  /* 0x0000000000007b1d */ /* 0x000fec0000010000 */
[----:B------:R-:W-:Y:S02]  /*0690*/  STS [R7], R12 ;  /* 0x0000000c07007388 */ /* 0x000fe40000000800 */
[----:B------:R-:W-:Y:S06]  /*06a0*/  BAR.SYNC.DEFER_BLOCKING 0x0 ;  /* 0x0000000000007b1d */ /* 0x000fec0000010000 */
[----:B------:R-:W-:Y:S04]  /*06b0*/  LDS R15, [R14+UR8] ;  /* 0x000000080e0f7984 */ /* 0x000fe80008000800 */
[----:B------:R-:W0:Y:S02]  /*06c0*/  LDS R13, [R10+0x8] ;  /* 0x000008000a0d7984 */ /* 0x000e240000000800 */
[----:B0-----:R-:W-:Y:S01]  /*06d0*/  VIADDMNMX R16, R15, R13, R12, PT ;  /* 0x0000000d0f107246 */ /* 0x001fe2000380010c */
[----:B------:R-:W-:Y:S01]  /*06e0*/  BAR.SYNC.DEFER_BLOCKING 0x0 ;  /* 0x0000000000007b1d */ /* 0x000fe20000010000 */
[----:B------:R-:W-:-:S05]  /*06f0*/  VIADD R13, R14, UR8 ;  /* 0x000000080e0d7c36 */ /* 0x000fca0008000000 */
[----:B------:R-:W-:Y:S02]  /*0700*/  STS [R7], R16 ;  /* 0x0000001007007388 */ /* 0x000fe40000000800 */
[----:B------:R-:W-:Y:S06]  /*0710*/  BAR.SYNC.DEFER_BLOCKING 0x0 ;  /* 0x0000000000007b1d */ /* 0x000fec0000010000 */
[----:B------:R-:W-:Y:S04]  /*0720*/  LDS R13, [R13+UR8] ;  /* 0x000000080d0d7984 */ /* 0x000fe80008000800 */
[----:B------:R0:W1:Y:S02]  /*0730*/  LDS R11, [R10+0xc] ;  /* 0x00000c000a0b7984 */ /* 0x0000640000000800 */
[----:B0-----:R-:W-:Y:S01]  /*0740*/  VIADD R10, R10, 0x20 ;  /* 0x000000200a0a7836 */ /* 0x001fe20000000000 */
[----:B-1----:R-:W-:Y:S01]  /*0750*/  VIADDMNMX R12, R13, R11, R16, PT ;  /* 0x0000000b0d0c7246 */ /* 0x002fe20003800110 */
[----:B------:R-:W-:Y:S01]  /*0760*/  BAR.SYNC.DEFER_BLOCKING 0x0 ;  /* 0x0000000000007b1d */ /* 0x000fe20000010000 */
[----:B------:R-:W-:-:S05]  /*0770*/  IMAD.U32 R11, RZ, RZ, UR5 ;  /* 0x00000005ff0b7e24 */ /* 0x000fca000f8e00ff */
[----:B------:R-:W-:Y:S01]  /*0780*/  LEA R8, R11, R8, 0x5 ;  /* 0x000000080b087211 */ /* 0x000fe200078e28ff */
[----:B------:R2:W-:Y:S01]  /*0790*/  STS [R7], R12 ;  /* 0x0000000c07007388 */ /* 0x0005e20000000800 */
[----:B------:R-:W-:Y:S06]  /*07a0*/  BAR.SYNC.DEFER_BLOCKING 0x0 ;  /* 0x0000000000007b1d */ /* 0x000fec0000010000 */
[----:B------:R-:W-:Y:S05]  /*07b0*/  BRA.U UP1, `(.L_x_9) ;  /* 0xfffffffd010c7547 */ /* 0x000fea000b83ffff */
.L_x_8:
[----:B------:R-:W-:Y:S05]  /*07c0*/  BRA.U !UP0, `(.L_x_7) ;  /* 0x0000000d08807547 */ /* 0x000fea000b800000 */
[----:B------:R-:W-:Y:S02]  /*07d0*/  UISETP.GE.U32.AND UP0, UPT, UR6, 0x4, UPT ;  /* 0x000000040600788c */ /* 0x000fe4000bf06070 */
[----:B------:R-:W-:-:S04]  /*07e0*/  ULOP3.LUT UR4, UR5, 0x3, URZ, 0xc0, !UPT ;  /* 0x0000000305047892 */ /* 0x000fc8000f8ec0ff */
[----:B------:R-:W-:-:S03]  /*07f0*/  UISETP.NE.AND UP1, UPT, UR4, URZ, UPT ;  /* 0x000000ff0400728c */ /* 0x000fc6000bf25270 */
[----:B------:R-:W-:Y:S08]  /*0800*/  BRA.U !UP0, `(.L_x_10) ;  /* 0x0000000108847547 */ /* 0x000ff0000b800000 */
[----:B0-----:R-:W-:Y:S02]  /*0810*/  IMAD.IADD R11, R5, 0x1, R9 ;  /* 0x00000001050b7824 */ /* 0x001fe400078e0209 */
[C---:B------:R-:W-:Y:S01]  /*0820*/  IMAD R13, R9.reuse, UR5, R0 ;  /* 0x00000005090d7c24 */ /* 0x040fe2000f8e0200 */
[----:B------:R-:W-:Y:S01]  /*0830*/  IADD3 R9, PT, PT, R9, 0x4, RZ ;  /* 0x0000000409097810 */ /* 0x000fe20007ffe0ff */
[----:B------:R-:W-:Y:S01]  /*0840*/  IMAD.U32 R17, RZ, RZ, UR5 ;  /* 0x00000005ff117e24 */ /* 0x000fe2000f8e00ff */
[----:B------:R-:W-:Y:S01]  /*0850*/  LEA R11, R11, R6, 0x2 ;  /* 0x000000060b0b7211 */ /* 0x000fe200078e10ff */
[----:B------:R-:W-:-:S04]  /*0860*/  IMAD R8, R13, 0x4, R4 ;  /* 0x000000040d087824 */ /* 0x000fc800078e0204 */
[----:B------:R-:W-:Y:S04]  /*0870*/  LDS R13, [R11] ;  /* 0x000000000b0d7984 */ /* 0x000fe80000000800 */
[----:B------:R-:W0:Y:S02]  /*0880*/  LDS R10, [R8] ;  /* 0x00000000080a7984 */ /* 0x000e240000000800 */
[----:B0-----:R-:W-:Y:S01]  /*0890*/  VIADDMNMX R10, R10, R13, R12, PT ;  /* 0x0000000d0a0a7246 */ /* 0x001fe2000380010c */
[----:B------:R-:W-:Y:S01]  /*08a0*/  BAR.SYNC.DEFER_BLOCKING 0x0 ;  /* 0x0000000000007b1d */ /* 0x000fe20000010000 */
[----:B--2---:R-:W-:-:S05]  /*08b0*/  LEA R12, R17, R8, 0x2 ;  /* 0x00000008110c7211 */ /* 0x004fca00078e10ff */
[C---:B------:R-:W-:Y:S01]  /*08c0*/  IMAD R15, R17.reuse, 0x4, R12 ;  /* 0x00000004110f7824 */ /* 0x040fe200078e020c */
[----:B------:R-:W-:Y:S01]  /*08d0*/  STS [R7], R10 ;  /* 0x0000000a07007388 */ /* 0x000fe20000000800 */
[----:B------:R-:W-:Y:S06]  /*08e0*/  BAR.SYNC.DEFER_BLOCKING 0x0 ;  /* 0x0000000000007b1d */ /* 0x000fec0000010000 */
[----:B------:R-:W-:Y:S04]  /*08f0*/  LDS R13, [R11+0x4] ;  /* 0x000004000b0d7984 */ /* 0x000fe80000000800 */
[----:B------:R-:W0:Y:S02]  /*0900*/  LDS R14, [R12] ;  /* 0x000000000c0e7984 */ /* 0x000e240000000800 */
[----:B0-----:R-:W-:Y:S01]  /*0910*/  VIADDMNMX R14, R14, R13, R10, PT ;  /* 0x0000000d0e0e7246 */ /* 0x001fe2000380010a */
[----:B------:R-:W-:Y:S01]  /*0920*/  BAR.SYNC.DEFER_BLOCKING 0x0 ;  /* 0x0000000000007b1d */ /* 0x000fe20000010000 */
[----:B------:R-:W-:-:S05]  /*0930*/  IMAD R10, R17, 0x4, R15 ;  /* 0x00000004110a7824 */ /* 0x000fca00078e020f */
[----:B------:R-:W-:Y:S02]  /*0940*/  STS [R7], R14 ;  /* 0x0000000e07007388 */ /* 0x000fe40000000800 */
[----:B------:R-:W-:Y:S06]  /*0950*/  BAR.SYNC.DEFER_BLOCKING 0x0 ;  /* 0x0000000000007b1d */ /* 0x000fec0000010000 */
[----:B------:R-:W-:Y:S04]  /*0960*/  LDS R8, [R15] ;  /* 0x000000000f087984 */ /* 0x000fe80000000800 */
[----:B------:R-:W0:Y:S02]  /*0970*/  LDS R13, [R11+0x8] ;  /* 0x000008000b0d7984 */ /* 0x000e240000000800 */
[----:B0-----:R-:W-:Y:S01]  /*0980*/  VIADDMNMX R8, R8, R13, R14, PT ;  /* 0x0000000d08087246 */ /* 0x001fe2000380010e */
[----:B------:R-:W-:Y:S06]  /*0990*/  BAR.SYNC.DEFER_BLOCKING 0x0 ;  /* 0x0000000000007b1d */ /* 0x000fec0000010000 */
[----:B------:R-:W-:Y:S02]  /*09a0*/  STS [R7], R8 ;  /* 0x0000000807007388 */ /* 0x000fe40000000800 */
[----:B------:R-:W-:Y:S06]  /*09b0*/  BAR.SYNC.DEFER_BLOCKING 0x0 ;  /* 0x0000000000007b1d */ /* 0x000fec0000010000 */
[----:B------:R-:W-:Y:S04]  /*09c0*/  LDS R13, [R11+0xc] ;  /* 0x00000c000b0d7984 */ /* 0x000fe80000000800 */
[----:B------:R-:W0:Y:S02]  /*09d0*/  LDS R10, [R10] ;  /* 0x000000000a0a7984 */ /* 0x000e240000000800 */
[----:B0-----:R-:W-:Y:S01]  /*09e0*/  VIADDMNMX R12, R10, R13, R8, PT ;  /* 0x0000000d0a0c7246 */ /* 0x001fe20003800108 */
[----:B------:R-:W-:Y:S06]  /*09f0*/  BAR.SYNC.DEFER_BLOCKING 0x0 ;  /* 0x0000000000007b1d */ /* 0x000fec0000010000 */
[----:B------:R1:W-:Y:S02]  /*0a00*/  STS [R7], R12 ;  /* 0x0000000c07007388 */ /* 0x0003e40000000800 */
[----:B------:R-:W-:Y:S06]  /*0a10*/  BAR.SYNC.DEFER_BLOCKING 0x0 ;  /* 0x0000000000007b1d */ /* 0x000fec0000010000 */
.L_x_10:
[----:B------:R-:W-:Y:S05]  /*0a20*/  BRA.U !UP1, `(.L_x_7) ;  /* 0x0000000909e87547 */ /* 0x000fea000b800000 */
[----:B------:R-:W-:Y:S02]  /*0a30*/  UISETP.NE.AND UP0, UPT, UR4, 0x1, UPT ;  /* 0x000000010400788c */ /* 0x000fe4000bf05270 */
[----:B------:R-:W-:-:S04]  /*0a40*/  ULOP3.LUT UR6, UR5, 0x1, URZ, 0xc0, !UPT ;  /* 0x0000000105067892 */ /* 0x000fc8000f8ec0ff */
[----:B------:R-:W-:-:S03]  /*0a50*/  UISETP.NE.U32.AND UP1, UPT, UR6, 0x1, UPT ;  /* 0x000000010600788c */ /* 0x000fc6000bf25070 */
[----:B------:R-:W-:Y:S08]  /*0a60*/  BRA.U !UP0, `(.L_x_11) ;  /* 0x00000001084c7547 */ /* 0x000ff0000b800000 */
[----:B------:R-:W-:Y:S02]  /*0a70*/  IMAD R13, R9, UR5, R0 ;  /* 0x00000005090d7c24 */ /* 0x000fe4000f8e0200 */
[----:B0-----:R-:W-:Y:S01]  /*0a80*/  IMAD.IADD R11, R5, 0x1, R9 ;  /* 0x00000001050b7824 */ /* 0x001fe200078e0209 */
[----:B------:R-:W-:Y:S01]  /*0a90*/  IADD3 R9, PT, PT, R9, 0x2, RZ ;  /* 0x0000000209097810 */ /* 0x000fe20007ffe0ff */
[----:B------:R-:W-:Y:S01]  /*0aa0*/  IMAD.U32 R14, RZ, RZ, UR5 ;  /* 0x00000005ff0e7e24 */ /* 0x000fe2000f8e00ff */
[----:B------:R-:W-:Y:S01]  /*0ab0*/  LEA R13, R13, R4, 0x2 ;  /* 0x000000040d0d7211 */ /* 0x000fe200078e10ff */
[----:B------:R-:W-:-:S04]  /*0ac0*/  IMAD R10, R11, 0x4, R6 ;  /* 0x000000040b0a7824 */ /* 0x000fc800078e0206 */
[----:B------:R-:W-:Y:S01]  /*0ad0*/  LDS R8, [R13] ;  /* 0x000000000d087984 */ /* 0x000fe20000000800 */
[----:B------:R-:W-:-:S03]  /*0ae0*/  IMAD R14, R14, 0x4, R13 ;  /* 0x000000040e0e7824 */ /* 0x000fc600078e020d */
[----:B------:R-:W0:Y:S02]  /*0af0*/  LDS R11, [R10] ;  /* 0x000000000a0b7984 */ /* 0x000e240000000800 */
[----:B0-----:R-:W-:Y:S01]  /*0b00*/  VIADDMNMX R8, R8, R11, R12, PT ;  /* 0x0000000b08087246 */ /* 0x001fe2000380010c */
[----:B------:R-:W-:Y:S06]  /*0b10*/  BAR.SYNC.DEFER_BLOCKING 0x0 ;  /* 0x0000000000007b1d */ /* 0x000fec0000010000 */
[----:B------:R-:W-:Y:S02]  /*0b20*/  STS [R7], R8 ;  /* 0x0000000807007388 */ /* 0x000fe40000000800 */
[----:B------:R-:W-:Y:S06]  /*0b30*/  BAR.SYNC.DEFER_BLOCKING 0x0 ;  /* 0x0000000000007b1d */ /* 0x000fec0000010000 */
[----:B------:R-:W-:Y:S04]  /*0b40*/  LDS R11, [R10+0x4] ;  /* 0x000004000a0b7984 */ /* 0x000fe80000000800 */
[----:B-12---:R-:W0:Y:S02]  /*0b50*/  LDS R12, [R14] ;  /* 0x000000000e0c7984 */ /* 0x006e240000000800 */
[----:B0-----:R-:W-:Y:S01]  /*0b60*/  VIADDMNMX R12, R12, R11, R8, PT ;  /* 0x0000000b0c0c7246 */ /* 0x001fe20003800108 */
[----:B------:R-:W-:Y:S06]  /*0b70*/  BAR.SYNC.DEFER_BLOCKING 0x0 ;  /* 0x0000000000007b1d */ /* 0x000fec0000010000 */
[----:B------:R3:W-:Y:S02]  /*0b80*/  STS [R7], R12 ;  /* 0x0000000c07007388 */ /* 0x0007e40000000800 */
[----:B------:R-:W-:Y:S06]  /*0b90*/  BAR.SYNC.DEFER_BLOCKING 0x0 ;  /* 0x0000000000007b1d */ /* 0x000fec0000010000 */
.L_x_11:
[----:B------:R-:W-:Y:S05]  /*0ba0*/  BRA.U UP1, `(.L_x_7) ;  /* 0x0000000901887547 */ /* 0x000fea000b800000 */
[----:B------:R-:W-:Y:S02]  /*0bb0*/  IMAD.IADD R5, R5, 0x1, R9 ;  /* 0x0000000105057824 */ /* 0x000fe400078e0209 */
[----:B------:R-:W-:Y:S02]  /*0bc0*/  IMAD R9, R9, UR5, R0 ;  /* 0x0000000509097c24 */ /* 0x000fe4000f8e0200 */
[----:B------:R-:W-:-:S03]  /*0bd0*/  IMAD R5, R5, 0x4, R6 ;  /* 0x0000000405057824 */ /* 0x000fc600078e0206 */
[----:B------:R-:W-:-:S03]  /*0be0*/  LEA R9, R9, R4, 0x2 ;  /* 0x0000000409097211 */ /* 0x000fc600078e10ff */
[----:B------:R-:W-:Y:S04]  /*0bf0*/  LDS R5, [R5] ;  /* 0x0000000005057984 */ /* 0x000fe80000000800 */
[----:B------:R-:W0:Y:S02]  /*0c00*/  LDS R9, [R9] ;  /* 0x0000000009097984 */ /* 0x000e240000000800 */
[----:B0123--:R-:W-:Y:S01]  /*0c10*/  VIADDMNMX R12, R9, R5, R12, PT ;  /* 0x00000005090c7246 */ /* 0x00ffe2000380010c */
[----:B------:R-:W-:Y:S06]  /*0c20*/  BAR.SYNC.DEFER_BLOCKING 0x0 ;  /* 0x0000000000007b1d */ /* 0x000fec0000010000 */
[----:B------:R4:W-:Y:S02]  /*0c30*/  STS [R7], R12 ;  /* 0x0000000c07007388 */ /* 0x0009e40000000800 */
[----:B------:R-:W-:Y:S06]  /*0c40*/  BAR.SYNC.DEFER_BLOCKING 0x0 ;  /* 0x0000000000007b1d */ /* 0x000fec0000010000 */
[----:B------:R-:W-:Y:S05]  /*0c50*/  BRA `(.L_x_7) ;  /* 0x00000008005c7947 */ /* 0x000fea0003800000 */
.L_x_6:
        /* <DEDUP_REMOVED lines=8> */
[----:B------:R-:W-:Y:S01]  /*0ce0*/  ULOP3.LUT UR5, UR5, 0x7ffffff8, URZ, 0xc0, !UPT ;  /* 0x7ffffff805057892 */ /* 0x000fe2000f8ec0ff */
[----:B------:R-:W-:Y:S01]  /*0cf0*/  LEA R9, R0, UR4, 0x2 ;  /* 0x0000000400097c11 */ /* 0x000fe2000f8e10ff */
[----:B0-----:R-:W-:Y:S01]  /*0d00*/  IMAD R10, R5, 0x4, R4 ;  /* 0x00000004050a7824 */ /* 0x001fe200078e0204 */
[----:B------:R-:W0:Y:S02]  /*0d10*/  LDCU UR6, c[0x0][0x3a0] ;  /* 0x00007400ff0677ac */ /* 0x000e240008000800 */
[----:B------:R-:W-:Y:S01]  /*0d20*/  IADD3 R8, PT, PT, R4, R9, RZ ;  /* 0x0000000904087210 */ /* 0x000fe20007ffe0ff */
[----:B------:R-:W-:Y:S01]  /*0d30*/  VIADD R10, R10, 0x10 ;  /* 0x000000100a0a7836 */ /* 0x000fe20000000000 */
[----:B------:R-:W-:Y:S02]  /*0d40*/  UIADD3 UR4, UPT, UPT, -UR5, URZ, URZ ;  /* 0x000000ff05047290 */ /* 0x000fe4000fffe1ff */
[----:B------:R-:W-:-:S10]  /*0d50*/  IMAD.U32 R9, RZ, RZ, UR5 ;  /* 0x00000005ff097e24 */ /* 0x000fd4000f8e00ff */
.L_x_13:
[----:B------:R-:W-:Y:S01]  /*0d60*/  LDS R13, [R10+-0x10] ;  /* 0xfffff0000a0d7984 */ /* 0x000fe20000000800 */
[----:B0-----:R-:W-:Y:S01]  /*0d70*/  UMOV UR5, UR6 ;  /* 0x0000000600057c82 */ /* 0x001fe20008000000 */
[----:B------:R-:W-:Y:S01]  /*0d80*/  UIADD3 UR4, UPT, UPT, UR4, 0x8, URZ ;  /* 0x0000000804047890 */ /* 0x000fe2000fffe0ff */
[----:B------:R-:W-:Y:S01]  /*0d90*/  MOV R11, UR5 ;  /* 0x00000005000b7c02 */ /* 0x000fe20008000f00 */
[----:B------:R-:W0:Y:S02]  /*0da0*/  LDS R14, [R8] ;  /* 0x00000000080e7984 */ /* 0x000e240000000800 */
[----:B------:R-:W-:Y:S01]  /*0db0*/  UISETP.NE.AND UP1, UPT, UR4, URZ, UPT ;  /* 0x000000ff0400728c */ /* 0x000fe2000bf25270 */
[----:B0-----:R-:W-:Y:S01]  /*0dc0*/  VIADDMNMX R14, R14, R13, R12, PT ;  /* 0x0000000d0e0e7246 */ /* 0x001fe2000380010c */
[----:B------:R-:W-:Y:S01]  /*0dd0*/  BAR.SYNC.DEFER_BLOCKING 0x0 ;  /* 0x0000000000007b1d */ /* 0x000fe20000010000 */
[C-C-:B-1----:R-:W-:Y:S02]  /*0de0*/  IMAD R12, R11.reuse, 0x4, R8.reuse ;  /* 0x000000040b0c7824 */ /* 0x142fe400078e0208 */
[----:B------:R-:W-:-:S02]  /*0df0*/  IMAD R8, R11, 0x20, R8 ;  /* 0x000000200b087824 */ /* 0x000fc400078e0208 */
[----:B------:R-:W-:-:S05]  /*0e00*/  IMAD R18, R11, 0x4, R12 ;  /* 0x000000040b127824 */ /* 0x000fca00078e020c */
[----:B------:R-:W-:Y:S01]  /*0e10*/  LEA R20, R11, R18, 0x2 ;  /* 0x000000120b147211 */ /* 0x000fe200078e10ff */
[----:B------:R-:W-:Y:S01]  /*0e20*/  STS [R7], R14 ;  /* 0x0000000e07007388 */ /* 0x000fe20000000800 */
[----:B------:R-:W-:Y:S06]  /*0e30*/  BAR.SYNC.DEFER_BLOCKING 0x0 ;  /* 0x0000000000007b1d */ /* 0x000fec0000010000 */
[----:B------:R-:W-:Y:S04]  /*0e40*/  LDS R13, [R10+-0xc] ;  /* 0xfffff4000a0d7984 */ /* 0x000fe80000000800 */
[----:B------:R-:W0:Y:S01]  /*0e50*/  LDS R15, [R12] ;  /* 0x000000000c0f7984 */ /* 0x000e220000000800 */
[----:B------:R-:W-:Y:S01]  /*0e60*/  BAR.SYNC.DEFER_BLOCKING 0x0 ;  /* 0x0000000000007b1d */ /* 0x000fe20000010000 */
[----:B0-----:R-:W-:-:S05]  /*0e70*/  VIADDMNMX R16, R15, R13, R14, PT ;  /* 0x0000000d0f107246 */ /* 0x001fca000380010e */
[----:B------:R-:W-:Y:S02]  /*0e80*/  STS [R7], R16 ;  /* 0x0000001007007388 */ /* 0x000fe40000000800 */
[----:B------:R-:W-:Y:S06]  /*0e90*/  BAR.SYNC.DEFER_BLOCKING 0x0 ;  /* 0x0000000000007b1d */ /* 0x000fec0000010000 */
[----:B------:R-:W-:Y:S04]  /*0ea0*/  LDS R13, [R10+-0x8] ;  /* 0xfffff8000a0d7984 */ /* 0x000fe80000000800 */
[----:B------:R-:W0:Y:S02]  /*0eb0*/  LDS R15, [R18] ;  /* 0x00000000120f7984 */ /* 0x000e240000000800 */
[----:B0-----:R-:W-:Y:S01]  /*0ec0*/  VIADDMNMX R14, R15, R13, R16, PT ;  /* 0x0000000d0f0e7246 */ /* 0x001fe20003800110 */
[----:B------:R-:W-:Y:S01]  /*0ed0*/  BAR.SYNC.DEFER_BLOCKING 0x0 ;  /* 0x0000000000007b1d */ /* 0x000fe20000010000 */
[----:B------:R-:W-:-:S04]  /*0ee0*/  IMAD R16, R11, 0x4, R20 ;  /* 0x000000040b107824 */ /* 0x000fc800078e0214 */
[C---:B------:R-:W-:Y:S01]  /*0ef0*/  IMAD R18, R11.reuse, 0x4, R16 ;  /* 0x000000040b127824 */ /* 0x040fe200078e0210 */
[----:B------:R-:W-:Y:S02]  /*0f00*/  STS [R7], R14 ;  /* 0x0000000e07007388 */ /* 0x000fe40000000800 */
[----:B------:R-:W-:Y:S06]  /*0f10*/  BAR.SYNC.DEFER_BLOCKING 0x0 ;  /* 0x0000000000007b1d */ /* 0x000fec0000010000 */
[----:B------:R-:W-:Y:S04]  /*0f20*/  LDS R13, [R10+-0x4] ;  /* 0xfffffc000a0d7984 */ /* 0x000fe80000000800 */
[----:B------:R0:W1:Y:S02]  /*0f30*/  LDS R12, [R20] ;  /* 0x00000000140c7984 */ /* 0x0000640000000800 */
[----:B0-----:R-:W-:-:S02]  /*0f40*/  LEA R20, R11, R18, 0x2 ;  /* 0x000000120b147211 */ /* 0x001fc400078e10ff */
[----:B-1----:R-:W-:Y:S01]  /*0f50*/  VIADDMNMX R12, R12, R13, R14, PT ;  /* 0x0000000d0c0c7246 */ /* 0x002fe2000380010e */
[----:B------:R-:W-:Y:S06]  /*0f60*/  BAR.SYNC.DEFER_BLOCKING 0x0 ;  /* 0x0000000000007b1d */ /* 0x000fec0000010000 */
[----:B------:R-:W-:Y:S02]  /*0f70*/  STS [R7], R12 ;  /* 0x0000000c07007388 */ /* 0x000fe40000000800 */
[----:B------:R-:W-:Y:S06]  /*0f80*/  BAR.SYNC.DEFER_BLOCKING 0x0 ;  /* 0x0000000000007b1d */ /* 0x000fec0000010000 */
[----:B------:R-:W-:Y:S04]  /*0f90*/  LDS R13, [R10] ;  /* 0x000000000a0d7984 */ /* 0x000fe80000000800 */
[----:B------:R-:W0:Y:S02]  /*0fa0*/  LDS R15, [R16] ;  /* 0x00000000100f7984 */ /* 0x000e240000000800 */
        /* <DEDUP_REMOVED lines=8> */
[----:B------:R-:W-:Y:S02]  /*1030*/  STS [R7], R12 ;  /* 0x0000000c07007388 */ /* 0x000fe40000000800 */
[----:B------:R-:W-:Y:S06]  /*1040*/  BAR.SYNC.DEFER_BLOCKING 0x0 ;  /* 0x0000000000007b1d */ /* 0x000fec0000010000 */
[----:B------:R-:W-:Y:S04]  /*1050*/  LDS R15, [R20] ;  /* 0x00000000140f7984 */ /* 0x000fe80000000800 */
[----:B------:R-:W0:Y:S02]  /*1060*/  LDS R13, [R10+0x8] ;  /* 0x000008000a0d7984 */ /* 0x000e240000000800 */
[----:B0-----:R-:W-:Y:S01]  /*1070*/  VIADDMNMX R14, R15, R13, R12, PT ;  /* 0x0000000d0f0e7246 */ /* 0x001fe2000380010c */
[----:B------:R-:W-:Y:S01]  /*1080*/  BAR.SYNC.DEFER_BLOCKING 0x0 ;  /* 0x0000000000007b1d */ /* 0x000fe20000010000 */
[----:B------:R-:W-:-:S05]  /*1090*/  IMAD R15, R11, 0x4, R20 ;  /* 0x000000040b0f7824 */ /* 0x000fca00078e0214 */
[----:B------:R-:W-:Y:S02]  /*10a0*/  STS [R7], R14 ;  /* 0x0000000e07007388 */ /* 0x000fe40000000800 */
[----:B------:R-:W-:Y:S06]  /*10b0*/  BAR.SYNC.DEFER_BLOCKING 0x0 ;  /* 0x0000000000007b1d */ /* 0x000fec0000010000 */
[----:B------:R-:W-:Y:S04]  /*10c0*/  LDS R15, [R15] ;  /* 0x000000000f0f7984 */ /* 0x000fe80000000800 */
[----:B------:R0:W1:Y:S02]  /*10d0*/  LDS R13, [R10+0xc] ;  /* 0x00000c000a0d7984 */ /* 0x0000640000000800 */
[----:B0-----:R-:W-:-:S02]  /*10e0*/  IADD3 R10, PT, PT, R10, 0x20, RZ ;  /* 0x000000200a0a7810 */ /* 0x001fc40007ffe0ff */
[----:B-1----:R-:W-:Y:S01]  /*10f0*/  VIADDMNMX R12, R15, R13, R14, PT ;  /* 0x0000000d0f0c7246 */ /* 0x002fe2000380010e */
[----:B------:R-:W-:Y:S06]  /*1100*/  BAR.SYNC.DEFER_BLOCKING 0x0 ;  /* 0x0000000000007b1d */ /* 0x000fec0000010000 */
[----:B------:R1:W-:Y:S02]  /*1110*/  STS [R7], R12 ;  /* 0x0000000c07007388 */ /* 0x0003e40000000800 */
[----:B------:R-:W-:Y:S06]  /*1120*/  BAR.SYNC.DEFER_BLOCKING 0x0 ;  /* 0x0000000000007b1d */ /* 0x000fec0000010000 */
[----:B------:R-:W-:Y:S05]  /*1130*/  BRA.U UP1, `(.L_x_13) ;  /* 0xfffffffd01087547 */ /* 0x000fea000b83ffff */
.L_x_12:
[----:B------:R-:W-:Y:S05]  /*1140*/  BRA.U !UP0, `(.L_x_7) ;  /* 0x0000000508207547 */ /* 0x000fea000b800000 */
[----:B------:R-:W-:Y:S02]  /*1150*/  UISETP.GE.U32.AND UP0, UPT, UR7, 0x4, UPT ;  /* 0x000000040700788c */ /* 0x000fe4000bf06070 */
[----:B------:R-:W-:-:S04]  /*1160*/  ULOP3.LUT UR4, UR5, 0x3, URZ, 0xc0, !UPT ;  /* 0x0000000305047892 */ /* 0x000fc8000f8ec0ff */
[----:B------:R-:W-:-:S03]  /*1170*/  UISETP.NE.AND UP1, UPT, UR4, URZ, UPT ;  /* 0x000000ff0400728c */ /* 0x000fc6000bf25270 */
[----:B------:R-:W-:Y:S08]  /*1180*/  BRA.U !UP0, `(.L_x_14) ;  /* 0x0000000108847547 */ /* 0x000ff0000b800000 */
[----:B------:R-:W-:Y:S02]  /*1190*/  IMAD R13, R9, UR5, R0 ;  /* 0x00000005090d7c24 */ /* 0x000fe4000f8e0200 */
[----:B0-----:R-:W-:Y:S02]  /*11a0*/  IMAD.IADD R11, R5, 0x1, R9 ;  /* 0x00000001050b7824 */ /* 0x001fe400078e0209 */
[----:B------:R-:W-:Y:S01]  /*11b0*/  IMAD.U32 R17, RZ, RZ, UR5 ;  /* 0x00000005ff117e24 */ /* 0x000fe2000f8e00ff */
[----:B------:R-:W-:Y:S01]  /*11c0*/  LEA R8, R13, R6, 0x2 ;  /* 0x000000060d087211 */ /* 0x000fe200078e10ff */
[----:B------:R-:W-:Y:S02]  /*11d0*/  IMAD R11, R11, 0x4, R4 ;  /* 0x000000040b0b7824 */ /* 0x000fe400078e0204 */
[----:B------:R-:W-:Y:S02]  /*11e0*/  VIADD R9, R9, 0x4 ;  /* 0x0000000409097836 */ /* 0x000fe40000000000 */
[----:B------:R-:W-:Y:S04]  /*11f0*/  LDS R10, [R8] ;  /* 0x00000000080a7984 */ /* 0x000fe80000000800 */
[----:B------:R-:W0:Y:S02]  /*1200*/  LDS R13, [R11] ;  /* 0x000000000b0d7984 */ /* 0x000e240000000800 */
[----:B0-----:R-:W-:Y:S01]  /*1210*/  VIADDMNMX R10, R10, R13, R12, PT ;  /* 0x0000000d0a0a7246 */ /* 0x001fe2000380010c */
[----:B------:R-:W-:Y:S01]  /*1220*/  BAR.SYNC.DEFER_BLOCKING 0x0 ;  /* 0x0000000000007b1d */ /* 0x000fe20000010000 */
[----:B-1----:R-:W-:-:S05]  /*1230*/  IMAD R12, R17, 0x4, R8 ;  /* 0x00000004110c7824 */ /* 0x002fca00078e0208 */
[C---:B------:R-:W-:Y:S01]  /*1240*/  LEA R15, R17.reuse, R12, 0x2 ;  /* 0x0000000c110f7211 */ /* 0x040fe200078e10ff */
        /* <DEDUP_REMOVED lines=21> */
.L_x_14:
[----:B------:R-:W-:Y:S05]  /*13a0*/  BRA.U !UP1, `(.L_x_7) ;  /* 0x0000000109887547 */ /* 0x000fea000b800000 */
[----:B------:R-:W-:Y:S02]  /*13b0*/  UISETP.NE.AND UP0, UPT, UR4, 0x1, UPT ;  /* 0x000000010400788c */ /* 0x000fe4000bf05270 */
[----:B------:R-:W-:-:S04]  /*13c0*/  ULOP3.LUT UR6, UR5, 0x1, URZ, 0xc0, !UPT ;  /* 0x0000000105067892 */ /* 0x000fc8000f8ec0ff */
[----:B------:R-:W-:-:S03]  /*13d0*/  UISETP.NE.U32.AND UP1, UPT, UR6, 0x1, UPT ;  /* 0x000000010600788c */ /* 0x000fc6000bf25070 */
[----:B------:R-:W-:Y:S08]  /*13e0*/  BRA.U !UP0, `(.L_x_15) ;  /* 0x00000001084c7547 */ /* 0x000ff0000b800000 */
[----:B0-----:R-:W-:Y:S01]  /*13f0*/  IADD3 R11, PT, PT, R5, R9, RZ ;  /* 0x00000009050b7210 */ /* 0x001fe20007ffe0ff */
[C---:B------:R-:W-:Y:S01]  /*1400*/  IMAD R13, R9.reuse, UR5, R0 ;  /* 0x00000005090d7c24 */ /* 0x040fe2000f8e0200 */
[----:B------:R-:W-:Y:S01]  /*1410*/  MOV R14, UR5 ;  /* 0x00000005000e7c02 */ /* 0x000fe20008000f00 */
[----:B------:R-:W-:Y:S02]  /*1420*/  VIADD R9, R9, 0x2 ;  /* 0x0000000209097836 */ /* 0x000fe40000000000 */
[----:B------:R-:W-:Y:S02]  /*1430*/  IMAD R10, R11, 0x4, R4 ;  /* 0x000000040b0a7824 */ /* 0x000fe400078e0204 */
[----:B------:R-:W-:-:S03]  /*1440*/  IMAD R13, R13, 0x4, R6 ;  /* 0x000000040d0d7824 */ /* 0x000fc600078e0206 */
        /* <DEDUP_REMOVED lines=13> */
.L_x_15:
[----:B------:R-:W-:Y:S05]  /*1520*/  BRA.U UP1, `(.L_x_7) ;  /* 0x0000000101287547 */ /* 0x000fea000b800000 */
[----:B------:R-:W-:Y:S01]  /*1530*/  IADD3 R5, PT, PT, R5, R9, RZ ;  /* 0x0000000905057210 */ /* 0x000fe20007ffe0ff */
[----:B------:R-:W-:-:S04]  /*1540*/  IMAD R9, R9, UR5, R0 ;  /* 0x0000000509097c24 */ /* 0x000fc8000f8e0200 */
[----:B------:R-:W-:Y:S01]  /*1550*/  IMAD R5, R5, 0x4, R4 ;  /* 0x0000000405057824 */ /* 0x000fe200078e0204 */
[----:B------:R-:W-:-:S05]  /*1560*/  LEA R9, R9, R6, 0x2 ;  /* 0x0000000609097211 */ /* 0x000fca00078e10ff */
[----:B------:R-:W-:Y:S04]  /*1570*/  LDS R5, [R5] ;  /* 0x0000000005057984 */ /* 0x000fe80000000800 */
[----:B------:R-:W0:Y:S02]  /*1580*/  LDS R9, [R9] ;  /* 0x0000000009097984 */ /* 0x000e240000000800 */
[----:B0123--:R-:W-:Y:S01]  /*1590*/  VIADDMNMX R12, R9, R5, R12, PT ;  /* 0x00000005090c7246 */ /* 0x00ffe2000380010c */
[----:B------:R-:W-:Y:S06]  /*15a0*/  BAR.SYNC.DEFER_BLOCKING 0x0 ;  /* 0x0000000000007b1d */ /* 0x000fec0000010000 */
[----:B------:R0:W-:Y:S02]  /*15b0*/  STS [R7], R12 ;  /* 0x0000000c07007388 */ /* 0x0001e40000000800 */
[----:B------:R-:W-:Y:S06]  /*15c0*/  BAR.SYNC.DEFER_BLOCKING 0x0 ;  /* 0x0000000000007b1d */ /* 0x000fec0000010000 */
.L_x_7:
[----:B------:R-:W-:Y:S05]  /*15d0*/  @P1 EXIT ;  /* 0x000000000000194d */ /* 0x000fea0003800000 */
[----:B------:R-:W-:Y:S01]  /*15e0*/  STG.E desc[UR10][R2.64], R12 ;  /* 0x0000000c02007986 */ /* 0x000fe2000c10190a */
[----:B------:R-:W-:Y:S05]  /*15f0*/  EXIT ;  /* 0x000000000000794d */ /* 0x000fea0003800000 */
.L_x_16:
        /* <DEDUP_REMOVED lines=16> */
.L_x_23:


//--------------------- .text._Z24_blocked_fw_dependent_phimiPii --------------------------
	.section	.text._Z24_blocked_fw_dependent_phimiPii,"ax",@progbits
	.align	128
.text._Z24_blocked_fw_dependent_phimiPii:
        .type           _Z24_blocked_fw_dependent_phimiPii,@function
        .size           _Z24_blocked_fw_dependent_phimiPii,(.L_x_24 - _Z24_blocked_fw_dependent_phimiPii)
        .other          _Z24_blocked_fw_dependent_phimiPii,@"STO_CUDA_ENTRY STV_DEFAULT"
_Z24_blocked_fw_dependent_phimiPii:
[----:B------:R-:W-:Y:S01]  /*0000*/  LDC R1, c[0x0][0x37c] ;  /* 0x0000df00ff017b82 */ /* 0x000fe20000000800 */
[----:B------:R-:W0:Y:S01]  /*0010*/  S2R R6, SR_TID.Y ;  /* 0x0000000000067919 */ /* 0x000e220000002200 */
[----:B------:R-:W1:Y:S06]  /*0020*/  LDCU UR6, c[0x0][0x3a0] ;  /* 0x00007400ff0677ac */ /* 0x000e6c0008000800 */
[----:B------:R-:W2:Y:S01]  /*0030*/  LDC.64 R2, c[0x0][0x398] ;  /* 0x0000e600ff027b82 */ /* 0x000ea20000000a00 */
[----:B------:R-:W-:Y:S01]  /*0040*/  IMAD.MOV.U32 R9, RZ, RZ, 0x20000000 ;  /* 0x20000000ff097424 */ /* 0x000fe200078e00ff */
[----:B------:R-:W3:Y:S01]  /*0050*/  S2R R0, SR_TID.X ;  /* 0x0000000000007919 */ /* 0x000ee20000002100 */
[----:B------:R-:W0:Y:S01]  /*0060*/  LDCU UR4, c[0x0][0x380] ;  /* 0x00007000ff0477ac */ /* 0x000e220008000800 */
[----:B------:R-:W4:Y:S01]  /*0070*/  LDCU UR8, c[0x0][0x390] ;  /* 0x00007200ff0877ac */ /* 0x000f220008000800 */
[----:B------:R-:W5:Y:S01]  /*0080*/  LDCU UR5, c[0x0][0x388] ;  /* 0x00007100ff0577ac */ /* 0x000f620008000800 */
[----:B-1----:R-:W-:Y:S01]  /*0090*/  IMAD.U32 R5, RZ, RZ, UR6 ;  /* 0x00000006ff057e24 */ /* 0x002fe2000f8e00ff */
[----:B------:R-:W1:Y:S03]  /*00a0*/  LDCU.64 UR6, c[0x0][0x358] ;  /* 0x00006b00ff0677ac */ /* 0x000e660008000a00 */
[----:B0-----:R-:W-:-:S02]  /*00b0*/  IMAD R4, R5, UR4, R6 ;  /* 0x0000000405047c24 */ /* 0x001fc4000f8e0206 */
[----:B---3--:R-:W-:-:S05]  /*00c0*/  IMAD R7, R5, UR4, R0 ;  /* 0x0000000405077c24 */ /* 0x008fca000f8e0200 */
[C---:B------:R-:W-:Y:S01]  /*00d0*/  VIMNMX R8, PT, PT, R4.reuse, R7, !PT ;  /* 0x0000000704087248 */ /* 0x040fe20007fe0100 */
[----:B-----5:R-:W-:-:S03]  /*00e0*/  IMAD R7, R4, UR5, R7 ;  /* 0x0000000504077c24 */ /* 0x020fc6000f8e0207 */
[----:B----4-:R-:W-:Y:S01]  /*00f0*/  ISETP.GE.AND P0, PT, R8, UR8, PT ;  /* 0x0000000808007c0c */ /* 0x010fe2000bf06270 */
[----:B--2---:R-:W-:-:S12]  /*0100*/  IMAD.WIDE R2, R7, 0x4, R2 ;  /* 0x0000000407027825 */ /* 0x004fd800078e0202 */
[----:B-1----:R-:W2:Y:S01]  /*0110*/  @!P0 LDG.E R9, desc[UR6][R2.64] ;  /* 0x0000000602098981 */ /* 0x002ea2000c1e1900 */
[----:B------:R-:W0:Y:S01]  /*0120*/  S2UR UR5, SR_CgaCtaId ;  /* 0x00000000000579c3 */ /* 0x000e220000008800 */
[----:B------:R-:W-:Y:S01]  /*0130*/  IMAD R7, R6, R5, RZ ;  /* 0x0000000506077224 */ /* 0x000fe200078e02ff */
[----:B------:R-:W-:Y:S01]  /*0140*/  UMOV UR4, 0x400 ;  /* 0x0000040000047882 */ /* 0x000fe20000000000 */
[----:B------:R-:W-:Y:S02]  /*0150*/  ISETP.GE.AND P1, PT, R5, 0x1, PT ;  /* 0x000000010500780c */ /* 0x000fe40003f26270 */
[----:B------:R-:W-:Y:S01]  /*0160*/  IMAD.IADD R4, R7, 0x1, R0 ;  /* 0x0000000107047824 */ /* 0x000fe200078e0200 */
[----:B------:R-:W-:Y:S01]  /*0170*/  ISETP.GE.AND P0, PT, R8, UR8, PT ;  /* 0x0000000808007c0c */ /* 0x000fe2000bf06270 */
[----:B0-----:R-:W-:-:S06]  /*0180*/  ULEA UR4, UR5, UR4, 0x18 ;  /* 0x0000000405047291 */ /* 0x001fcc000f8ec0ff */
[----:B------:R-:W-:-:S05]  /*0190*/  LEA R4, R4, UR4, 0x2 ;  /* 0x0000000404047c11 */ /* 0x000fca000f8e10ff */
[----:B--2---:R0:W-:Y:S01]  /*01a0*/  STS [R4], R9 ;  /* 0x0000000904007388 */ /* 0x0041e20000000800 */
[----:B------:R-:W-:Y:S06]  /*01b0*/  BAR.SYNC.DEFER_BLOCKING 0x0 ;  /* 0x0000000000007b1d */ /* 0x000fec0000010000 */
[----:B------:R-:W-:Y:S05]  /*01c0*/  @!P1 BRA `(.L_x_17) ;  /* 0x0000000400209947 */ /* 0x000fea0003800000 */
[C---:B------:R-:W-:Y:S01]  /*01d0*/  ISETP.GE.U32.AND P2, PT, R5.reuse, 0x4, PT ;  /* 0x000000040500780c */ /* 0x040fe20003f46070 */
[----:B------:R-:W-:Y:S01]  /*01e0*/  HFMA2 R8, -RZ, RZ, 0, 0 ;  /* 0x00000000ff087431 */ /* 0x000fe200000001ff */
[----:B------:R-:W-:-:S04]  /*01f0*/  LOP3.LUT R6, R5, 0x3, RZ, 0xc0, !PT ;  /* 0x0000000305067812 */ /* 0x000fc800078ec0ff */
[----:B------:R-:W-:-:S07]  /*0200*/  ISETP.NE.AND P1, PT, R6, RZ, PT ;  /* 0x000000ff0600720c */ /* 0x000fce0003f25270 */
[----:B------:R-:W-:Y:S06]  /*0210*/  @!P2 BRA `(.L_x_18) ;  /* 0x0000000000bca947 */ /* 0x000fec0003800000 */
[----:B0-----:R-:W0:Y:S01]  /*0220*/  LDC R9, c[0x0][0x3a0] ;  /* 0x0000e800ff097b82 */ /* 0x001e220000000800 */
[----:B------:R-:W-:Y:S02]  /*0230*/  LEA R11, R7, UR4, 0x2 ;  /* 0x00000004070b7c11 */ /* 0x000fe4000f8e10ff */
[----:B------:R-:W-:Y:S02]  /*0240*/  LOP3.LUT R8, R5, 0x7ffffffc, RZ, 0xc0, !PT ;  /* 0x7ffffffc05087812 */ /* 0x000fe400078ec0ff */
[----:B------:R-:W-:Y:S01]  /*0250*/  LEA R10, R0, UR4, 0x2 ;  /* 0x00000004000a7c11 */ /* 0x000fe2000f8e10ff */
[----:B------:R-:W-:Y:S02]  /*0260*/  VIADD R11, R11, 0x8 ;  /* 0x000000080b0b7836 */ /* 0x000fe40000000000 */
[----:B------:R-:W-:-:S07]  /*0270*/  IMAD.MOV R12, RZ, RZ, -R8 ;  /* 0x000000ffff0c7224 */ /* 0x000fce00078e0a08 */
.L_x_19:
[----:B------:R-:W-:Y:S01]  /*0280*/  LDS R5, [R11+-0x8] ;  /* 0xfffff8000b057984 */ /* 0x000fe20000000800 */
[----:B------:R-:W-:-:S03]  /*0290*/  VIADD R12, R12, 0x4 ;  /* 0x000000040c0c7836 */ /* 0x000fc60000000000 */
[----:B------:R-:W1:Y:S01]  /*02a0*/  LDS R14, [R10] ;  /* 0x000000000a0e7984 */ /* 0x000e620000000800 */
[----:B------:R-:W-:Y:S06]  /*02b0*/  BAR.SYNC.DEFER_BLOCKING 0x0 ;  /* 0x0000000000007b1d */ /* 0x000fec0000010000 */
[----:B------:R-:W2:Y:S01]  /*02c0*/  LDS R13, [R4] ;  /* 0x00000000040d7984 */ /* 0x000ea20000000800 */
[----:B-1----:R-:W-:Y:S01]  /*02d0*/  IMAD.IADD R16, R5, 0x1, R14 ;  /* 0x0000000105107824 */ /* 0x002fe200078e020e */
[----:B0-----:R-:W-:-:S05]  /*02e0*/  MOV R5, R9 ;  /* 0x0000000900057202 */ /* 0x001fca0000000f00 */
[----:B------:R-:W-:Y:S01]  /*02f0*/  IMAD R14, R5, 0x4, R10 ;  /* 0x00000004050e7824 */ /* 0x000fe200078e020a */
[----:B--2---:R-:W-:-:S13]  /*0300*/  ISETP.GE.AND P2, PT, R16, R13, PT ;  /* 0x0000000d1000720c */ /* 0x004fda0003f46270 */
[----:B------:R-:W-:Y:S01]  /*0310*/  @!P2 STS [R4], R16 ;  /* 0x000000100400a388 */ /* 0x000fe20000000800 */
[----:B------:R-:W-:Y:S06]  /*0320*/  BAR.SYNC.DEFER_BLOCKING 0x0 ;  /* 0x0000000000007b1d */ /* 0x000fec0000010000 */
[----:B------:R-:W-:Y:S04]  /*0330*/  LDS R14, [R14] ;  /* 0x000000000e0e7984 */ /* 0x000fe80000000800 */
[----:B------:R-:W0:Y:S01]  /*0340*/  LDS R13, [R11+-0x4] ;  /* 0xfffffc000b0d7984 */ /* 0x000e220000000800 */
[----:B------:R-:W-:Y:S06]  /*0350*/  BAR.SYNC.DEFER_BLOCKING 0x0 ;  /* 0x0000000000007b1d */ /* 0x000fec0000010000 */
[----:B------:R-:W1:Y:S01]  /*0360*/  LDS R15, [R4] ;  /* 0x00000000040f7984 */ /* 0x000e620000000800 */
[----:B0-----:R-:W-:-:S05]  /*0370*/  IMAD.IADD R17, R13, 0x1, R14 ;  /* 0x000000010d117824 */ /* 0x001fca00078e020e */
[----:B-1----:R-:W-:Y:S01]  /*0380*/  ISETP.GE.AND P2, PT, R17, R15, PT ;  /* 0x0000000f1100720c */ /* 0x002fe20003f46270 */
[----:B------:R-:W-:-:S12]  /*0390*/  IMAD R15, R5, 0x8, R10 ;  /* 0x00000008050f7824 */ /* 0x000fd800078e020a */
[----:B------:R-:W-:Y:S01]  /*03a0*/  @!P2 STS [R4], R17 ;  /* 0x000000110400a388 */ /* 0x000fe20000000800 */
[----:B------:R-:W-:Y:S06]  /*03b0*/  BAR.SYNC.DEFER_BLOCKING 0x0 ;  /* 0x0000000000007b1d */ /* 0x000fec0000010000 */
[----:B------:R-:W-:Y:S04]  /*03c0*/  LDS R16, [R15] ;  /* 0x000000000f107984 */ /* 0x000fe80000000800 */
[----:B------:R-:W0:Y:S01]  /*03d0*/  LDS R13, [R11] ;  /* 0x000000000b0d7984 */ /* 0x000e220000000800 */
[----:B------:R-:W-:Y:S06]  /*03e0*/  BAR.SYNC.DEFER_BLOCKING 0x0 ;  /* 0x0000000000007b1d */ /* 0x000fec0000010000 */
[----:B------:R-:W1:Y:S01]  /*03f0*/  LDS R14, [R4] ;  /* 0x00000000040e7984 */ /* 0x000e620000000800 */
[----:B0-----:R-:W-:-:S04]  /*0400*/  IADD3 R19, PT, PT, R13, R16, RZ ;  /* 0x000000100d137210 */ /* 0x001fc80007ffe0ff */
[----:B-1----:R-:W-:Y:S01]  /*0410*/  ISETP.GE.AND P2, PT, R19, R14, PT ;  /* 0x0000000e1300720c */ /* 0x002fe20003f46270 */
[C---:B------:R-:W-:Y:S01]  /*0420*/  IMAD R14, R5.reuse, 0xc, R10 ;  /* 0x0000000c050e7824 */ /* 0x040fe200078e020a */
[----:B------:R-:W-:-:S11]  /*0430*/  LEA R10, R5, R10, 0x4 ;  /* 0x0000000a050a7211 */ /* 0x000fd600078e20ff */
[----:B------:R-:W-:Y:S01]  /*0440*/  @!P2 STS [R4], R19 ;  /* 0x000000130400a388 */ /* 0x000fe20000000800 */
[----:B------:R-:W-:Y:S06]  /*0450*/  BAR.SYNC.DEFER_BLOCKING 0x0 ;  /* 0x0000000000007b1d */ /* 0x000fec0000010000 */
[----:B------:R-:W-:Y:S04]  /*0460*/  LDS R14, [R14] ;  /* 0x000000000e0e7984 */ /* 0x000fe80000000800 */
[----:B------:R0:W1:Y:S01]  /*0470*/  LDS R13, [R11+0x4] ;  /* 0x000004000b0d7984 */ /* 0x0000620000000800 */
[----:B------:R-:W-:Y:S01]  /*0480*/  BAR.SYNC.DEFER_BLOCKING 0x0 ;  /* 0x0000000000007b1d */ /* 0x000fe20000010000 */
[----:B0-----:R-:W-:-:S05]  /*0490*/  VIADD R11, R11, 0x10 ;  /* 0x000000100b0b7836 */ /* 0x001fca0000000000 */
[----:B------:R-:W0:Y:S01]  /*04a0*/  LDS R15, [R4] ;  /* 0x00000000040f7984 */ /* 0x000e220000000800 */
[----:B-1----:R-:W-:-:S05]  /*04b0*/  IMAD.IADD R13, R13, 0x1, R14 ;  /* 0x000000010d0d7824 */ /* 0x002fca00078e020e */
[----:B0-----:R-:W-:-:S13]  /*04c0*/  ISETP.GE.AND P2, PT, R13, R15, PT ;  /* 0x0000000f0d00720c */ /* 0x001fda0003f46270 */
[----:B------:R1:W-:Y:S01]  /*04d0*/  @!P2 STS [R4], R13 ;  /* 0x0000000d0400a388 */ /* 0x0003e20000000800 */
[----:B------:R-:W-:Y:S01]  /*04e0*/  BAR.SYNC.DEFER_BLOCKING 0x0 ;  /* 0x0000000000007b1d */ /* 0x000fe20000010000 */
[----:B------:R-:W-:-:S13]  /*04f0*/  ISETP.NE.AND P2, PT, R12, RZ, PT ;  /* 0x000000ff0c00720c */ /* 0x000fda0003f45270 */
[----:B-1----:R-:W-:Y:S05]  /*0500*/  @P2 BRA `(.L_x_19) ;  /* 0xfffffffc005c2947 */ /* 0x002fea000383ffff */
.L_x_18:
[----:B------:R-:W-:Y:S05]  /*0510*/  @!P1 BRA `(.L_x_17) ;  /* 0x00000000004c9947 */ /* 0x000fea0003800000 */
[----:B------:R-:W1:Y:S01]  /*0520*/  LDC R11, c[0x0][0x3a0] ;  /* 0x0000e800ff0b7b82 */ /* 0x000e620000000800 */
[----:B------:R-:W-:Y:S01]  /*0530*/  IMAD R0, R8, R5, R0 ;  /* 0x0000000508007224 */ /* 0x000fe200078e0200 */
[----:B------:R-:W-:Y:S01]  /*0540*/  IADD3 R6, PT, PT, -R6, RZ, RZ ;  /* 0x000000ff06067210 */ /* 0x000fe20007ffe1ff */
[----:B------:R-:W-:-:S03]  /*0550*/  IMAD.IADD R7, R7, 0x1, R8 ;  /* 0x0000000107077824 */ /* 0x000fc600078e0208 */
[----:B------:R-:W-:Y:S02]  /*0560*/  LEA R0, R0, UR4, 0x2 ;  /* 0x0000000400007c11 */ /* 0x000fe4000f8e10ff */
[----:B------:R-:W-:-:S07]  /*0570*/  LEA R7, R7, UR4, 0x2 ;  /* 0x0000000407077c11 */ /* 0x000fce000f8e10ff */
.L_x_20:
[----:B------:R2:W-:Y:S01]  /*0580*/  LDS R5, [R7] ;  /* 0x0000000007057984 */ /* 0x0005e20000000800 */
[----:B------:R-:W-:-:S03]  /*0590*/  VIADD R6, R6, 0x1 ;  /* 0x0000000106067836 */ /* 0x000fc60000000000 */
[----:B------:R1:W3:Y:S01]  /*05a0*/  LDS R8, [R0] ;  /* 0x0000000000087984 */ /* 0x0002e20000000800 */
[----:B------:R-:W-:Y:S01]  /*05b0*/  BAR.SYNC.DEFER_BLOCKING 0x0 ;  /* 0x0000000000007b1d */ /* 0x000fe20000010000 */
[----:B--2---:R-:W-:Y:S01]  /*05c0*/  IADD3 R7, PT, PT, R7, 0x4, RZ ;  /* 0x0000000407077810 */ /* 0x004fe20007ffe0ff */
[----:B-1----:R-:W-:-:S04]  /*05d0*/  IMAD R0, R11, 0x4, R0 ;  /* 0x000000040b007824 */ /* 0x002fc800078e0200 */
[----:B0-----:R-:W0:Y:S01]  /*05e0*/  LDS R9, [R4] ;  /* 0x0000000004097984 */ /* 0x001e220000000800 */
[----:B---3--:R-:W-:-:S05]  /*05f0*/  IMAD.IADD R5, R5, 0x1, R8 ;  /* 0x0000000105057824 */ /* 0x008fca00078e0208 */
[----:B0-----:R-:W-:-:S13]  /*0600*/  ISETP.GE.AND P1, PT, R5, R9, PT ;  /* 0x000000090500720c */ /* 0x001fda0003f26270 */
[----:B------:R2:W-:Y:S01]  /*0610*/  @!P1 STS [R4], R5 ;  /* 0x0000000504009388 */ /* 0x0005e20000000800 */
[----:B------:R-:W-:Y:S01]  /*0620*/  BAR.SYNC.DEFER_BLOCKING 0x0 ;  /* 0x0000000000007b1d */ /* 0x000fe20000010000 */
[----:B------:R-:W-:-:S13]  /*0630*/  ISETP.NE.AND P1, PT, R6, RZ, PT ;  /* 0x000000ff0600720c */ /* 0x000fda0003f25270 */
[----:B--2---:R-:W-:Y:S05]  /*0640*/  @P1 BRA `(.L_x_20) ;  /* 0xfffffffc00cc1947 */ /* 0x004fea000383ffff */
.L_x_17:
[----:B------:R-:W-:Y:S05]  /*0650*/  @P0 EXIT ;  /* 0x000000000000094d */ /* 0x000fea0003800000 */
[----:B------:R-:W1:Y:S04]  /*0660*/  LDS R5, [R4] ;  /* 0x0000000004057984 */ /* 0x000e680000000800 */
[----:B-1----:R-:W-:Y:S01]  /*0670*/  STG.E desc[UR6][R2.64], R5 ;  /* 0x0000000502007986 */ /* 0x002fe2000c101906 */
[----:B------:R-:W-:Y:S05]  /*0680*/  EXIT ;  /* 0x000000000000794d */ /* 0x000fea0003800000 */
.L_x_21:
        /* <DEDUP_REMOVED lines=15> */
.L_x_24:


//--------------------- .nv.shared._Z26_blocked_fw_independent_phimiPii --------------------------
	.section	.nv.shared._Z26_blocked_fw_independent_phimiPii,"aw",@nobits
	.sectionflags	@""
	.align	16
	.zero		1024


//--------------------- .nv.shared.reserved.0     --------------------------
	.section	.nv.shared.reserved.0,"aw",@nobits
	.weak		__nv_reservedSMEM_offset_0_alias
	.size		__nv_reservedSMEM_offset_0_alias, 0, 64
	.other		__nv_reservedSMEM_offset_0_alias,@"STO_CUDA_RESERVED_SHARED STV_DEFAULT"
__nv_reservedSMEM_offset_0_alias:
	.zero		0
	.zero		64


//--------------------- .nv.shared._Z32_blocked_fw_partial_dependent_phimiPii --------------------------
	.section	.nv.shared._Z32_blocked_fw_partial_dependent_phimiPii,"aw",@nobits
	.sectionflags	@""
	.align	16
	.zero		1024


//--------------------- .nv.shared._Z24_blocked_fw_dependent_phimiPii --------------------------
	.section	.nv.shared._Z24_blocked_fw_dependent_phimiPii,"aw",@nobits
	.sectionflags	@""
	.align	16
	.zero		1024


//--------------------- .nv.constant0._Z26_blocked_fw_independent_phimiPii --------------------------
	.section	.nv.constant0._Z26_blocked_fw_independent_phimiPii,"a",@progbits
	.sectionflags	@""
	.align	4
.nv.constant0._Z26_blocked_fw_independent_phimiPii:
	.zero		932


//--------------------- .nv.constant0._Z32_blocked_fw_partial_dependent_phimiPii --------------------------
	.section	.nv.constant0._Z32_blocked_fw_partial_dependent_phimiPii,"a",@progbits
	.sectionflags	@""
	.align	4
.nv.constant0._Z32_blocked_fw_partial_dependent_phimiPii:
	.zero		932


//--------------------- .nv.constant0._Z24_blocked_fw_dependent_phimiPii --------------------------
	.section	.nv.constant0._Z24_blocked_fw_dependent_phimiPii,"a",@progbits
	.sectionflags	@""
	.align	4
.nv.constant0._Z24_blocked_fw_dependent_phimiPii:
	.zero		932


//--------------------- SYMBOLS --------------------------

	.type		.nv.reservedSmem.offset0,@object
	.size		.nv.reservedSmem.offset0,0x4
	.type		.nv.reservedSmem.cap,@object
	.size		.nv.reservedSmem.cap,0x4
